	.target	sm_90a

	.elftype	@"ET_EXEC"


//--------------------- .note.nv.tkinfo           --------------------------
	.section	.note.nv.tkinfo,"",@"SHT_NOTE"
	.sectionflags	@"SHF_NOTE_NV_TKINFO"
	.tkinfo
        /*0018*/ 	.word	0x00000002
        /*0030*/ 	.string	""
        /*0030*/ 	.string	"ptxas"
        /*0030*/ 	.string	"Cuda compilation tools, release 13.0, V13.0.88"
        /*0030*/ 	.string	"Build cuda_13.0.r13.0/compiler.36424714_0"
        /*0030*/ 	.string	"-arch sm_90a -m 64 "



//--------------------- .note.nv.cuinfo           --------------------------
	.section	.note.nv.cuinfo,"",@"SHT_NOTE"
	.sectionflags	@"SHF_NOTE_NV_CUINFO"
        /*0018*/ 	.short	0x0002
        /*001a*/ 	.short	0x005a
        /*001c*/ 	.short	0x0082
	.zero		2


//--------------------- .nv.info                  --------------------------
	.section	.nv.info,"",@"SHT_CUDA_INFO"
	.align	4


	//----- nvinfo : EIATTR_REGCOUNT
	.align		4
        /*0000*/ 	.byte	0x04, 0x2f
        /*0002*/ 	.short	(.L_12 - .L_11)
	.align		4
.L_11:
        /*0004*/ 	.word	index@(_ZN7cutlass13device_kernelINS_4conv6kernel13ConvUniversalINS1_16ConvProblemShapeILNS1_8OperatorE1ELi3EEENS1_10collective14CollectiveConvINS1_46MainloopSm90TmaGmmaWarpSpecializedImplicitGemmILS5_1ELi18ELi3EN4cute5tupleIJNSA_1CILi1EEESD_SD_EEENS1_36KernelImplicitTmaWarpSpecializedSm90ELi1EEENSB_IJNSC_ILi64EEENSC_ILi128EEENSB_IJNSC_ILi32EEEEEEEEENS_10bfloat16_tESM_NSA_8TiledMMAINSA_8MMA_AtomIJNSA_4SM904GMMA28MMA_64x128x16_F32BF16BF16_SSILNSQ_5MajorE0ELSS_1ELNSQ_7ScaleInE1ELST_1EEEEEENSA_6LayoutISE_NSB_IJNSC_ILi0EEESX_SX_EEEEENSB_IJNSA_10UnderscoreES10_S10_EEEEENS7_6detail26Sm90ImplicitGemmTileTraitsINSA_20SM90_TMA_LOAD_IM2COLENSA_14ComposedLayoutINSA_7SwizzleILi2ELi4ELi3EEENSA_18smem_ptr_flag_bitsILi16EEENSW_INSB_IJNSB_IJNSC_ILi8EEES1B_EEENSB_IJSJ_SD_EEENSB_IJSD_NSC_ILi18EEEEEEEEENSB_IJNSB_IJSJ_NSC_ILi256EEEEEENSB_IJSD_SX_EEENSB_IJSX_NSC_ILi2048EEEEEEEEEEEEEvEENS14_INSA_13SM90_TMA_LOADENS16_INS17_ILi3ELi4ELi3EEES1A_NSW_INSB_IJNSB_IJSH_NSC_ILi2EEEEEENSB_IJS1B_NSC_ILi4EEEEEES1F_EEENSB_IJNSB_IJSD_S1K_EEENSB_IJSH_NSC_ILi512EEEEEENSB_IJSX_NSC_ILi4096EEEEEEEEEEEEEvEEEENS_8epilogue10collective6detail29Sm90TmaWarpSpecializedAdapterINS28_15DefaultEpilogueISM_NSB_IJNSB_IJllllEEESD_SX_EEES2D_NS27_6thread17LinearCombinationISM_Li1EffLNS2E_9ScaleType4KindE0ELNS_15FloatRoundStyleE2ESM_EENS_4gemm15EpilogueDefaultEEEEEvvEEEEvNT_6ParamsE)
        /*0008*/ 	.word	0x0000005a


	//----- nvinfo : EIATTR_FRAME_SIZE
	.align		4
.L_12:
        /*000c*/ 	.byte	0x04, 0x11
        /*000e*/ 	.short	(.L_14 - .L_13)
	.align		4
.L_13:
        /*0010*/ 	.word	index@(_ZN7cutlass13device_kernelINS_4conv6kernel13ConvUniversalINS1_16ConvProblemShapeILNS1_8OperatorE1ELi3EEENS1_10collective14CollectiveConvINS1_46MainloopSm90TmaGmmaWarpSpecializedImplicitGemmILS5_1ELi18ELi3EN4cute5tupleIJNSA_1CILi1EEESD_SD_EEENS1_36KernelImplicitTmaWarpSpecializedSm90ELi1EEENSB_IJNSC_ILi64EEENSC_ILi128EEENSB_IJNSC_ILi32EEEEEEEEENS_10bfloat16_tESM_NSA_8TiledMMAINSA_8MMA_AtomIJNSA_4SM904GMMA28MMA_64x128x16_F32BF16BF16_SSILNSQ_5MajorE0ELSS_1ELNSQ_7ScaleInE1ELST_1EEEEEENSA_6LayoutISE_NSB_IJNSC_ILi0EEESX_SX_EEEEENSB_IJNSA_10UnderscoreES10_S10_EEEEENS7_6detail26Sm90ImplicitGemmTileTraitsINSA_20SM90_TMA_LOAD_IM2COLENSA_14ComposedLayoutINSA_7SwizzleILi2ELi4ELi3EEENSA_18smem_ptr_flag_bitsILi16EEENSW_INSB_IJNSB_IJNSC_ILi8EEES1B_EEENSB_IJSJ_SD_EEENSB_IJSD_NSC_ILi18EEEEEEEEENSB_IJNSB_IJSJ_NSC_ILi256EEEEEENSB_IJSD_SX_EEENSB_IJSX_NSC_ILi2048EEEEEEEEEEEEEvEENS14_INSA_13SM90_TMA_LOADENS16_INS17_ILi3ELi4ELi3EEES1A_NSW_INSB_IJNSB_IJSH_NSC_ILi2EEEEEENSB_IJS1B_NSC_ILi4EEEEEES1F_EEENSB_IJNSB_IJSD_S1K_EEENSB_IJSH_NSC_ILi512EEEEEENSB_IJSX_NSC_ILi4096EEEEEEEEEEEEEvEEEENS_8epilogue10collective6detail29Sm90TmaWarpSpecializedAdapterINS28_15DefaultEpilogueISM_NSB_IJNSB_IJllllEEESD_SX_EEES2D_NS27_6thread17LinearCombinationISM_Li1EffLNS2E_9ScaleType4KindE0ELNS_15FloatRoundStyleE2ESM_EENS_4gemm15EpilogueDefaultEEEEEvvEEEEvNT_6ParamsE)
        /*0014*/ 	.word	0x00000000


	//----- nvinfo : EIATTR_MIN_STACK_SIZE
	.align		4
.L_14:
        /*0018*/ 	.byte	0x04, 0x12
        /*001a*/ 	.short	(.L_16 - .L_15)
	.align		4
.L_15:
        /*001c*/ 	.word	index@(_ZN7cutlass13device_kernelINS_4conv6kernel13ConvUniversalINS1_16ConvProblemShapeILNS1_8OperatorE1ELi3EEENS1_10collective14CollectiveConvINS1_46MainloopSm90TmaGmmaWarpSpecializedImplicitGemmILS5_1ELi18ELi3EN4cute5tupleIJNSA_1CILi1EEESD_SD_EEENS1_36KernelImplicitTmaWarpSpecializedSm90ELi1EEENSB_IJNSC_ILi64EEENSC_ILi128EEENSB_IJNSC_ILi32EEEEEEEEENS_10bfloat16_tESM_NSA_8TiledMMAINSA_8MMA_AtomIJNSA_4SM904GMMA28MMA_64x128x16_F32BF16BF16_SSILNSQ_5MajorE0ELSS_1ELNSQ_7ScaleInE1ELST_1EEEEEENSA_6LayoutISE_NSB_IJNSC_ILi0EEESX_SX_EEEEENSB_IJNSA_10UnderscoreES10_S10_EEEEENS7_6detail26Sm90ImplicitGemmTileTraitsINSA_20SM90_TMA_LOAD_IM2COLENSA_14ComposedLayoutINSA_7SwizzleILi2ELi4ELi3EEENSA_18smem_ptr_flag_bitsILi16EEENSW_INSB_IJNSB_IJNSC_ILi8EEES1B_EEENSB_IJSJ_SD_EEENSB_IJSD_NSC_ILi18EEEEEEEEENSB_IJNSB_IJSJ_NSC_ILi256EEEEEENSB_IJSD_SX_EEENSB_IJSX_NSC_ILi2048EEEEEEEEEEEEEvEENS14_INSA_13SM90_TMA_LOADENS16_INS17_ILi3ELi4ELi3EEES1A_NSW_INSB_IJNSB_IJSH_NSC_ILi2EEEEEENSB_IJS1B_NSC_ILi4EEEEEES1F_EEENSB_IJNSB_IJSD_S1K_EEENSB_IJSH_NSC_ILi512EEEEEENSB_IJSX_NSC_ILi4096EEEEEEEEEEEEEvEEEENS_8epilogue10collective6detail29Sm90TmaWarpSpecializedAdapterINS28_15DefaultEpilogueISM_NSB_IJNSB_IJllllEEESD_SX_EEES2D_NS27_6thread17LinearCombinationISM_Li1EffLNS2E_9ScaleType4KindE0ELNS_15FloatRoundStyleE2ESM_EENS_4gemm15EpilogueDefaultEEEEEvvEEEEvNT_6ParamsE)
        /*0020*/ 	.word	0x00000000
.L_16:


//--------------------- .nv.compat                --------------------------
	.section	.nv.compat,"",@"SHT_CUDA_COMPAT_INFO"
	.align	4
        /*0000*/ 	.byte	0x02, 0x09, 0x01, 0x00, 0x02, 0x02, 0x04, 0x00, 0x02, 0x05, 0x05, 0x00, 0x03, 0x07, 0x01, 0x01
        /*0010*/ 	.byte	0x02, 0x03, 0x01, 0x00, 0x02, 0x06, 0x01, 0x00, 0x04, 0x0b, 0x08, 0x00, 0x00, 0x00, 0x00, 0x00
        /*0020*/ 	.byte	0x00, 0x00, 0x00, 0x00


//--------------------- .nv.info._ZN7cutlass13device_kernelINS_4conv6kernel13ConvUniversalINS1_16ConvProblemShapeILNS1_8OperatorE1ELi3EEENS1_10collective14CollectiveConvINS1_46MainloopSm90TmaGmmaWarpSpecializedImplicitGemmILS5_1ELi18ELi3EN4cute5tupleIJNSA_1CILi1EEESD_SD_EEENS1_36KernelImplicitTmaWarpSpecializedSm90ELi1EEENSB_IJNSC_ILi64EEENSC_ILi128EEENSB_IJNSC_ILi32EEEEEEEEENS_10bfloat16_tESM_NSA_8TiledMMAINSA_8MMA_AtomIJNSA_4SM904GMMA28MMA_64x128x16_F32BF16BF16_SSILNSQ_5MajorE0ELSS_1ELNSQ_7ScaleInE1ELST_1EEEEEENSA_6LayoutISE_NSB_IJNSC_ILi0EEESX_SX_EEEEENSB_IJNSA_10UnderscoreES10_S10_EEEEENS7_6detail26Sm90ImplicitGemmTileTraitsINSA_20SM90_TMA_LOAD_IM2COLENSA_14ComposedLayoutINSA_7SwizzleILi2ELi4ELi3EEENSA_18smem_ptr_flag_bitsILi16EEENSW_INSB_IJNSB_IJNSC_ILi8EEES1B_EEENSB_IJSJ_SD_EEENSB_IJSD_NSC_ILi18EEEEEEEEENSB_IJNSB_IJSJ_NSC_ILi256EEEEEENSB_IJSD_SX_EEENSB_IJSX_NSC_ILi2048EEEEEEEEEEEEEvEENS14_INSA_13SM90_TMA_LOADENS16_INS17_ILi3ELi4ELi3EEES1A_NSW_INSB_IJNSB_IJSH_NSC_ILi2EEEEEENSB_IJS1B_NSC_ILi4EEEEEES1F_EEENSB_IJNSB_IJSD_S1K_EEENSB_IJSH_NSC_ILi512EEEEEENSB_IJSX_NSC_ILi4096EEEEEEEEEEEEEvEEEENS_8epilogue10collective6detail29Sm90TmaWarpSpecializedAdapterINS28_15DefaultEpilogueISM_NSB_IJNSB_IJllllEEESD_SX_EEES2D_NS27_6thread17LinearCombinationISM_Li1EffLNS2E_9ScaleType4KindE0ELNS_15FloatRoundStyleE2ESM_EENS_4gemm15EpilogueDefaultEEEEEvvEEEEvNT_6ParamsE --------------------------
	.section	.nv.info._ZN7cutlass13device_kernelINS_4conv6kernel13ConvUniversalINS1_16ConvProblemShapeILNS1_8OperatorE1ELi3EEENS1_10collective14CollectiveConvINS1_46MainloopSm90TmaGmmaWarpSpecializedImplicitGemmILS5_1ELi18ELi3EN4cute5tupleIJNSA_1CILi1EEESD_SD_EEENS1_36KernelImplicitTmaWarpSpecializedSm90ELi1EEENSB_IJNSC_ILi64EEENSC_ILi128EEENSB_IJNSC_ILi32EEEEEEEEENS_10bfloat16_tESM_NSA_8TiledMMAINSA_8MMA_AtomIJNSA_4SM904GMMA28MMA_64x128x16_F32BF16BF16_SSILNSQ_5MajorE0ELSS_1ELNSQ_7ScaleInE1ELST_1EEEEEENSA_6LayoutISE_NSB_IJNSC_ILi0EEESX_SX_EEEEENSB_IJNSA_10UnderscoreES10_S10_EEEEENS7_6detail26Sm90ImplicitGemmTileTraitsINSA_20SM90_TMA_LOAD_IM2COLENSA_14ComposedLayoutINSA_7SwizzleILi2ELi4ELi3EEENSA_18smem_ptr_flag_bitsILi16EEENSW_INSB_IJNSB_IJNSC_ILi8EEES1B_EEENSB_IJSJ_SD_EEENSB_IJSD_NSC_ILi18EEEEEEEEENSB_IJNSB_IJSJ_NSC_ILi256EEEEEENSB_IJSD_SX_EEENSB_IJSX_NSC_ILi2048EEEEEEEEEEEEEvEENS14_INSA_13SM90_TMA_LOADENS16_INS17_ILi3ELi4ELi3EEES1A_NSW_INSB_IJNSB_IJSH_NSC_ILi2EEEEEENSB_IJS1B_NSC_ILi4EEEEEES1F_EEENSB_IJNSB_IJSD_S1K_EEENSB_IJSH_NSC_ILi512EEEEEENSB_IJSX_NSC_ILi4096EEEEEEEEEEEEEvEEEENS_8epilogue10collective6detail29Sm90TmaWarpSpecializedAdapterINS28_15DefaultEpilogueISM_NSB_IJNSB_IJllllEEESD_SX_EEES2D_NS27_6thread17LinearCombinationISM_Li1EffLNS2E_9ScaleType4KindE0ELNS_15FloatRoundStyleE2ESM_EENS_4gemm15EpilogueDefaultEEEEEvvEEEEvNT_6ParamsE,"",@"SHT_CUDA_INFO"
	.sectionflags	@""
	.align	4


	//----- nvinfo : EIATTR_CUDA_API_VERSION
	.align		4
        /*0000*/ 	.byte	0x04, 0x37
        /*0002*/ 	.short	(.L_18 - .L_17)
.L_17:
        /*0004*/ 	.word	0x00000082


	//----- nvinfo : EIATTR_KPARAM_INFO
	.align		4
.L_18:
        /*0008*/ 	.byte	0x04, 0x17
        /*000a*/ 	.short	(.L_20 - .L_19)
.L_19:
        /*000c*/ 	.word	0x00000000
        /*0010*/ 	.short	0x0000
        /*0012*/ 	.short	0x0070
        /*0014*/ 	.byte	0x00, 0xf0, 0x01, 0x10


	//----- nvinfo : EIATTR_SPARSE_MMA_MASK
	.align		4
.L_20:
        /*0018*/ 	.byte	0x03, 0x50
        /*001a*/ 	.short	0x0000


	//----- nvinfo : EIATTR_MAXREG_COUNT
	.align		4
        /*001c*/ 	.byte	0x03, 0x1b
        /*001e*/ 	.short	0x00ff


	//----- nvinfo : EIATTR_NUM_BARRIERS
	.align		4
        /*0020*/ 	.byte	0x02, 0x4c
        /*0022*/ 	.byte	0x01
	.zero		1


	//----- nvinfo : EIATTR_MERCURY_ISA_VERSION
	.align		4
        /*0024*/ 	.byte	0x03, 0x5f
        /*0026*/ 	.short	0x0101


	//----- nvinfo : EIATTR_COOP_GROUP_MASK_REGIDS
	.align		4
        /*0028*/ 	.byte	0x04, 0x29
        /*002a*/ 	.short	(.L_22 - .L_21)


	//   ....[0]....
.L_21:
        /*002c*/ 	.word	0xffffffff


	//   ....[1]....
        /*0030*/ 	.word	0xffffffff


	//   ....[2]....
        /*0034*/ 	.word	0xffffffff


	//----- nvinfo : EIATTR_COOP_GROUP_INSTR_OFFSETS
	.align		4
.L_22:
        /*0038*/ 	.byte	0x04, 0x28
        /*003a*/ 	.short	(.L_24 - .L_23)


	//   ....[0]....
.L_23:
        /*003c*/ 	.word	0x00000060


	//   ....[1]....
        /*0040*/ 	.word	0x00000070


	//   ....[2]....
        /*0044*/ 	.word	0x00000130


	//----- nvinfo : EIATTR_MBARRIER_INSTR_OFFSETS
	.align		4
.L_24:
        /*0048*/ 	.byte	0x04, 0x39
        /*004a*/ 	.short	(.L_26 - .L_25)


	//   ....[0]....
.L_25:
        /*004c*/ 	.word	0x00000270
        /*0050*/ 	.word	0x000000ff
        /*0054*/ 	.word	0x00036000
        /*0058*/ 	.short	0x0100
        /*005a*/ 	.byte	0x08
	.zero		1


	//   ....[1]....
        /*005c*/ 	.word	0x00000280
        /*0060*/ 	.word	0x000000ff
        /*0064*/ 	.word	0x00036090
        /*0068*/ 	.short	0x0100
        /*006a*/ 	.byte	0x08
	.zero		1


	//   ....[2]....
        /*006c*/ 	.word	0x00000290
        /*0070*/ 	.word	0x000000ff
        /*0074*/ 	.word	0x00036008
        /*0078*/ 	.short	0x0100
        /*007a*/ 	.byte	0x08
	.zero		1


	//   ....[3]....
        /*007c*/ 	.word	0x000002a0
        /*0080*/ 	.word	0x000000ff
        /*0084*/ 	.word	0x00036098
        /*0088*/ 	.short	0x0100
        /*008a*/ 	.byte	0x08
	.zero		1


	//   ....[4]....
        /*008c*/ 	.word	0x000002b0
        /*0090*/ 	.word	0x000000ff
        /*0094*/ 	.word	0x00036010
        /*0098*/ 	.short	0x0100
        /*009a*/ 	.byte	0x08
	.zero		1


	//   ....[5]....
        /*009c*/ 	.word	0x000002c0
        /*00a0*/ 	.word	0x000000ff
        /*00a4*/ 	.word	0x000360a0
        /*00a8*/ 	.short	0x0100
        /*00aa*/ 	.byte	0x08
	.zero		1


	//   ....[6]....
        /*00ac*/ 	.word	0x000002d0
        /*00b0*/ 	.word	0x000000ff
        /*00b4*/ 	.word	0x00036018
        /*00b8*/ 	.short	0x0100
        /*00ba*/ 	.byte	0x08
	.zero		1


	//   ....[7]....
        /*00bc*/ 	.word	0x000002e0
        /*00c0*/ 	.word	0x000000ff
        /*00c4*/ 	.word	0x000360a8
        /*00c8*/ 	.short	0x0100
        /*00ca*/ 	.byte	0x08
	.zero		1


	//   ....[8]....
        /*00cc*/ 	.word	0x000002f0
        /*00d0*/ 	.word	0x000000ff
        /*00d4*/ 	.word	0x00036020
        /*00d8*/ 	.short	0x0100
        /*00da*/ 	.byte	0x08
	.zero		1


	//   ....[9]....
        /*00dc*/ 	.word	0x00000300
        /*00e0*/ 	.word	0x000000ff
        /*00e4*/ 	.word	0x000360b0
        /*00e8*/ 	.short	0x0100
        /*00ea*/ 	.byte	0x08
	.zero		1


	//   ....[10]....
        /*00ec*/ 	.word	0x00000310
        /*00f0*/ 	.word	0x000000ff
        /*00f4*/ 	.word	0x00036028
        /*00f8*/ 	.short	0x0100
        /*00fa*/ 	.byte	0x08
	.zero		1


	//   ....[11]....
        /*00fc*/ 	.word	0x00000320
        /*0100*/ 	.word	0x000000ff
        /*0104*/ 	.word	0x000360b8
        /*0108*/ 	.short	0x0100
        /*010a*/ 	.byte	0x08
	.zero		1


	//   ....[12]....
        /*010c*/ 	.word	0x00000330
        /*0110*/ 	.word	0x000000ff
        /*0114*/ 	.word	0x00036030
        /*0118*/ 	.short	0x0100
        /*011a*/ 	.byte	0x08
	.zero		1


	//   ....[13]....
        /*011c*/ 	.word	0x00000340
        /*0120*/ 	.word	0x000000ff
        /*0124*/ 	.word	0x000360c0
        /*0128*/ 	.short	0x0100
        /*012a*/ 	.byte	0x08
	.zero		1


	//   ....[14]....
        /*012c*/ 	.word	0x00000350
        /*0130*/ 	.word	0x000000ff
        /*0134*/ 	.word	0x00036038
        /*0138*/ 	.short	0x0100
        /*013a*/ 	.byte	0x08
	.zero		1


	//   ....[15]....
        /*013c*/ 	.word	0x00000360
        /*0140*/ 	.word	0x000000ff
        /*0144*/ 	.word	0x000360c8
        /*0148*/ 	.short	0x0100
        /*014a*/ 	.byte	0x08
	.zero		1


	//   ....[16]....
        /*014c*/ 	.word	0x00000370
        /*0150*/ 	.word	0x000000ff
        /*0154*/ 	.word	0x00036040
        /*0158*/ 	.short	0x0100
        /*015a*/ 	.byte	0x08
	.zero		1


	//   ....[17]....
        /*015c*/ 	.word	0x00000380
        /*0160*/ 	.word	0x000000ff
        /*0164*/ 	.word	0x000360d0
        /*0168*/ 	.short	0x0100
        /*016a*/ 	.byte	0x08
	.zero		1


	//   ....[18]....
        /*016c*/ 	.word	0x00000390
        /*0170*/ 	.word	0x000000ff
        /*0174*/ 	.word	0x00036048
        /*0178*/ 	.short	0x0100
        /*017a*/ 	.byte	0x08
	.zero		1


	//   ....[19]....
        /*017c*/ 	.word	0x000003a0
        /*0180*/ 	.word	0x000000ff
        /*0184*/ 	.word	0x000360d8
        /*0188*/ 	.short	0x0100
        /*018a*/ 	.byte	0x08
	.zero		1


	//   ....[20]....
        /*018c*/ 	.word	0x000003b0
        /*0190*/ 	.word	0x000000ff
        /*0194*/ 	.word	0x00036050
        /*0198*/ 	.short	0x0100
        /*019a*/ 	.byte	0x08
	.zero		1


	//   ....[21]....
        /*019c*/ 	.word	0x000003c0
        /*01a0*/ 	.word	0x000000ff
        /*01a4*/ 	.word	0x000360e0
        /*01a8*/ 	.short	0x0100
        /*01aa*/ 	.byte	0x08
	.zero		1


	//   ....[22]....
        /*01ac*/ 	.word	0x000003d0
        /*01b0*/ 	.word	0x000000ff
        /*01b4*/ 	.word	0x00036058
        /*01b8*/ 	.short	0x0100
        /*01ba*/ 	.byte	0x08
	.zero		1


	//   ....[23]....
        /*01bc*/ 	.word	0x000003e0
        /*01c0*/ 	.word	0x000000ff
        /*01c4*/ 	.word	0x000360e8
        /*01c8*/ 	.short	0x0100
        /*01ca*/ 	.byte	0x08
	.zero		1


	//   ....[24]....
        /*01cc*/ 	.word	0x000003f0
        /*01d0*/ 	.word	0x000000ff
        /*01d4*/ 	.word	0x00036060
        /*01d8*/ 	.short	0x0100
        /*01da*/ 	.byte	0x08
	.zero		1


	//   ....[25]....
        /*01dc*/ 	.word	0x00000400
        /*01e0*/ 	.word	0x000000ff
        /*01e4*/ 	.word	0x000360f0
        /*01e8*/ 	.short	0x0100
        /*01ea*/ 	.byte	0x08
	.zero		1


	//   ....[26]....
        /*01ec*/ 	.word	0x00000410
        /*01f0*/ 	.word	0x000000ff
        /*01f4*/ 	.word	0x00036068
        /*01f8*/ 	.short	0x0100
        /*01fa*/ 	.byte	0x08
	.zero		1


	//   ....[27]....
        /*01fc*/ 	.word	0x00000420
        /*0200*/ 	.word	0x000000ff
        /*0204*/ 	.word	0x000360f8
        /*0208*/ 	.short	0x0100
        /*020a*/ 	.byte	0x08
	.zero		1


	//   ....[28]....
        /*020c*/ 	.word	0x00000430
        /*0210*/ 	.word	0x000000ff
        /*0214*/ 	.word	0x00036070
        /*0218*/ 	.short	0x0100
        /*021a*/ 	.byte	0x08
	.zero		1


	//   ....[29]....
        /*021c*/ 	.word	0x00000440
        /*0220*/ 	.word	0x000000ff
        /*0224*/ 	.word	0x00036100
        /*0228*/ 	.short	0x0100
        /*022a*/ 	.byte	0x08
	.zero		1


	//   ....[30]....
        /*022c*/ 	.word	0x00000450
        /*0230*/ 	.word	0x000000ff
        /*0234*/ 	.word	0x00036078
        /*0238*/ 	.short	0x0100
        /*023a*/ 	.byte	0x08
	.zero		1


	//   ....[31]....
        /*023c*/ 	.word	0x00000460
        /*0240*/ 	.word	0x000000ff
        /*0244*/ 	.word	0x00036108
        /*0248*/ 	.short	0x0100
        /*024a*/ 	.byte	0x08
	.zero		1


	//   ....[32]....
        /*024c*/ 	.word	0x00000470
        /*0250*/ 	.word	0x000000ff
        /*0254*/ 	.word	0x00036080
        /*0258*/ 	.short	0x0100
        /*025a*/ 	.byte	0x08
	.zero		1


	//   ....[33]....
        /*025c*/ 	.word	0x00000480
        /*0260*/ 	.word	0x000000ff
        /*0264*/ 	.word	0x00036110
        /*0268*/ 	.short	0x0100
        /*026a*/ 	.byte	0x08
	.zero		1


	//   ....[34]....
        /*026c*/ 	.word	0x00000490
        /*0270*/ 	.word	0x000000ff
        /*0274*/ 	.word	0x00036088
        /*0278*/ 	.short	0x0100
        /*027a*/ 	.byte	0x08
	.zero		1


	//   ....[35]....
        /*027c*/ 	.word	0x000004a0
        /*0280*/ 	.word	0x000000ff
        /*0284*/ 	.word	0x00036118
        /*0288*/ 	.short	0x0100
        /*028a*/ 	.byte	0x08
	.zero		1


	//   ....[36]....
        /*028c*/ 	.word	0x00000b70
        /*0290*/ 	.word	0x00000006
        /*0294*/ 	.word	0x00036000
        /*0298*/ 	.short	0x010a
        /*029a*/ 	.byte	0x3f
	.zero		1


	//   ....[37]....
        /*029c*/ 	.word	0x00000e50
        /*02a0*/ 	.word	0x00000008
        /*02a4*/ 	.word	0x00036000
        /*02a8*/ 	.short	0x010a
        /*02aa*/ 	.byte	0x3f
	.zero		1


	//   ....[38]....
        /*02ac*/ 	.word	0x00000fb0
        /*02b0*/ 	.word	0x000000ff
        /*02b4*/ 	.word	0x00000000
        /*02b8*/ 	.short	0x0101
        /*02ba*/ 	.byte	0x06
	.zero		1


	//   ....[39]....
        /*02bc*/ 	.word	0x000011b0
        /*02c0*/ 	.word	0x00000006
        /*02c4*/ 	.word	0x00000000
        /*02c8*/ 	.short	0x0101
        /*02ca*/ 	.byte	0x3f
	.zero		1


	//   ....[40]....
        /*02cc*/ 	.word	0x00005d50
        /*02d0*/ 	.word	0x0000000b
        /*02d4*/ 	.word	0x00036090
        /*02d8*/ 	.short	0x010a
        /*02da*/ 	.byte	0x3f
	.zero		1


	//   ....[41]....
        /*02dc*/ 	.word	0x000065c0
        /*02e0*/ 	.word	0x00000002
        /*02e4*/ 	.word	0x00000000
        /*02e8*/ 	.short	0x010a
        /*02ea*/ 	.byte	0x3f
	.zero		1


	//   ....[42]....
        /*02ec*/ 	.word	0x00006670
        /*02f0*/ 	.word	0x00000002
        /*02f4*/ 	.word	0x00000000
        /*02f8*/ 	.short	0x010a
        /*02fa*/ 	.byte	0x3f
	.zero		1


	//   ....[43]....
        /*02fc*/ 	.word	0x00006720
        /*0300*/ 	.word	0x00000002
        /*0304*/ 	.word	0x00000000
        /*0308*/ 	.short	0x010a
        /*030a*/ 	.byte	0x3f
	.zero		1


	//   ....[44]....
        /*030c*/ 	.word	0x000067d0
        /*0310*/ 	.word	0x00000002
        /*0314*/ 	.word	0x00000000
        /*0318*/ 	.short	0x010a
        /*031a*/ 	.byte	0x3f
	.zero		1


	//   ....[45]....
        /*031c*/ 	.word	0x00006880
        /*0320*/ 	.word	0x00000002
        /*0324*/ 	.word	0x00000000
        /*0328*/ 	.short	0x010a
        /*032a*/ 	.byte	0x3f
	.zero		1


	//   ....[46]....
        /*032c*/ 	.word	0x00006930
        /*0330*/ 	.word	0x00000002
        /*0334*/ 	.word	0x00000000
        /*0338*/ 	.short	0x010a
        /*033a*/ 	.byte	0x3f
	.zero		1


	//   ....[47]....
        /*033c*/ 	.word	0x000069e0
        /*0340*/ 	.word	0x00000002
        /*0344*/ 	.word	0x00000000
        /*0348*/ 	.short	0x010a
        /*034a*/ 	.byte	0x3f
	.zero		1


	//   ....[48]....
        /*034c*/ 	.word	0x00006a90
        /*0350*/ 	.word	0x00000002
        /*0354*/ 	.word	0x00000000
        /*0358*/ 	.short	0x010a
        /*035a*/ 	.byte	0x3f
	.zero		1


	//   ....[49]....
        /*035c*/ 	.word	0x00006b40
        /*0360*/ 	.word	0x00000002
        /*0364*/ 	.word	0x00000000
        /*0368*/ 	.short	0x010a
        /*036a*/ 	.byte	0x3f
	.zero		1


	//   ....[50]....
        /*036c*/ 	.word	0x00006bf0
        /*0370*/ 	.word	0x00000002
        /*0374*/ 	.word	0x00000000
        /*0378*/ 	.short	0x010a
        /*037a*/ 	.byte	0x3f
	.zero		1


	//   ....[51]....
        /*037c*/ 	.word	0x00006ca0
        /*0380*/ 	.word	0x00000002
        /*0384*/ 	.word	0x00000000
        /*0388*/ 	.short	0x010a
        /*038a*/ 	.byte	0x3f
	.zero		1


	//   ....[52]....
        /*038c*/ 	.word	0x00006d50
        /*0390*/ 	.word	0x00000002
        /*0394*/ 	.word	0x00000000
        /*0398*/ 	.short	0x010a
        /*039a*/ 	.byte	0x3f
	.zero		1


	//   ....[53]....
        /*039c*/ 	.word	0x00006e00
        /*03a0*/ 	.word	0x00000002
        /*03a4*/ 	.word	0x00000000
        /*03a8*/ 	.short	0x010a
        /*03aa*/ 	.byte	0x3f
	.zero		1


	//   ....[54]....
        /*03ac*/ 	.word	0x00006eb0
        /*03b0*/ 	.word	0x00000002
        /*03b4*/ 	.word	0x00000000
        /*03b8*/ 	.short	0x010a
        /*03ba*/ 	.byte	0x3f
	.zero		1


	//   ....[55]....
        /*03bc*/ 	.word	0x00006f60
        /*03c0*/ 	.word	0x00000002
        /*03c4*/ 	.word	0x00000000
        /*03c8*/ 	.short	0x010a
        /*03ca*/ 	.byte	0x3f
	.zero		1


	//   ....[56]....
        /*03cc*/ 	.word	0x00007010
        /*03d0*/ 	.word	0x00000002
        /*03d4*/ 	.word	0x00000000
        /*03d8*/ 	.short	0x010a
        /*03da*/ 	.byte	0x3f
	.zero		1


	//   ....[57]....
        /*03dc*/ 	.word	0x000070c0
        /*03e0*/ 	.word	0x00000002
        /*03e4*/ 	.word	0x00000000
        /*03e8*/ 	.short	0x010a
        /*03ea*/ 	.byte	0x3f
	.zero		1


	//   ....[58]....
        /*03ec*/ 	.word	0x00007170
        /*03f0*/ 	.word	0x00000003
        /*03f4*/ 	.word	0x00000000
        /*03f8*/ 	.short	0x010a
        /*03fa*/ 	.byte	0x3f
	.zero		1


	//----- nvinfo : EIATTR_NUM_MBARRIERS
	.align		4
.L_26:
        /*03fc*/ 	.byte	0x03, 0x38
        /*03fe*/ 	.short	0x0024


	//----- nvinfo : EIATTR_EXIT_INSTR_OFFSETS
	.align		4
        /*0400*/ 	.byte	0x04, 0x1c
        /*0402*/ 	.short	(.L_28 - .L_27)


	//   ....[0]....
.L_27:
        /*0404*/ 	.word	0x000008a0


	//   ....[1]....
        /*0408*/ 	.word	0x00001300


	//   ....[2]....
        /*040c*/ 	.word	0x00004460


	//   ....[3]....
        /*0410*/ 	.word	0x00004490


	//   ....[4]....
        /*0414*/ 	.word	0x00005b00


	//   ....[5]....
        /*0418*/ 	.word	0x00005b30


	//   ....[6]....
        /*041c*/ 	.word	0x00005b50


	//   ....[7]....
        /*0420*/ 	.word	0x000064b0


	//   ....[8]....
        /*0424*/ 	.word	0x000071a0


	//----- nvinfo : EIATTR_MAX_THREADS
	.align		4
.L_28:
        /*0428*/ 	.byte	0x04, 0x05
        /*042a*/ 	.short	(.L_30 - .L_29)
.L_29:
        /*042c*/ 	.word	0x00000100
        /*0430*/ 	.word	0x00000001
        /*0434*/ 	.word	0x00000001


	//----- nvinfo : EIATTR_CRS_STACK_SIZE
	.align		4
.L_30:
        /*0438*/ 	.byte	0x04, 0x1e
        /*043a*/ 	.short	(.L_32 - .L_31)
.L_31:
        /*043c*/ 	.word	0x00000000


	//----- nvinfo : EIATTR_CBANK_PARAM_SIZE
	.align		4
.L_32:
        /*0440*/ 	.byte	0x03, 0x19
        /*0442*/ 	.short	0x0470


	//----- nvinfo : EIATTR_PARAM_CBANK
	.align		4
        /*0444*/ 	.byte	0x04, 0x0a
        /*0446*/ 	.short	(.L_34 - .L_33)
	.align		4
.L_33:
        /*0448*/ 	.word	index@(.nv.constant0._ZN7cutlass13device_kernelINS_4conv6kernel13ConvUniversalINS1_16ConvProblemShapeILNS1_8OperatorE1ELi3EEENS1_10collective14CollectiveConvINS1_46MainloopSm90TmaGmmaWarpSpecializedImplicitGemmILS5_1ELi18ELi3EN4cute5tupleIJNSA_1CILi1EEESD_SD_EEENS1_36KernelImplicitTmaWarpSpecializedSm90ELi1EEENSB_IJNSC_ILi64EEENSC_ILi128EEENSB_IJNSC_ILi32EEEEEEEEENS_10bfloat16_tESM_NSA_8TiledMMAINSA_8MMA_AtomIJNSA_4SM904GMMA28MMA_64x128x16_F32BF16BF16_SSILNSQ_5MajorE0ELSS_1ELNSQ_7ScaleInE1ELST_1EEEEEENSA_6LayoutISE_NSB_IJNSC_ILi0EEESX_SX_EEEEENSB_IJNSA_10UnderscoreES10_S10_EEEEENS7_6detail26Sm90ImplicitGemmTileTraitsINSA_20SM90_TMA_LOAD_IM2COLENSA_14ComposedLayoutINSA_7SwizzleILi2ELi4ELi3EEENSA_18smem_ptr_flag_bitsILi16EEENSW_INSB_IJNSB_IJNSC_ILi8EEES1B_EEENSB_IJSJ_SD_EEENSB_IJSD_NSC_ILi18EEEEEEEEENSB_IJNSB_IJSJ_NSC_ILi256EEEEEENSB_IJSD_SX_EEENSB_IJSX_NSC_ILi2048EEEEEEEEEEEEEvEENS14_INSA_13SM90_TMA_LOADENS16_INS17_ILi3ELi4ELi3EEES1A_NSW_INSB_IJNSB_IJSH_NSC_ILi2EEEEEENSB_IJS1B_NSC_ILi4EEEEEES1F_EEENSB_IJNSB_IJSD_S1K_EEENSB_IJSH_NSC_ILi512EEEEEENSB_IJSX_NSC_ILi4096EEEEEEEEEEEEEvEEEENS_8epilogue10collective6detail29Sm90TmaWarpSpecializedAdapterINS28_15DefaultEpilogueISM_NSB_IJNSB_IJllllEEESD_SX_EEES2D_NS27_6thread17LinearCombinationISM_Li1EffLNS2E_9ScaleType4KindE0ELNS_15FloatRoundStyleE2ESM_EENS_4gemm15EpilogueDefaultEEEEEvvEEEEvNT_6ParamsE)
        /*044c*/ 	.short	0x0210
        /*044e*/ 	.short	0x0470


	//----- nvinfo : EIATTR_SW_WAR
	.align		4
.L_34:
        /*0450*/ 	.byte	0x04, 0x36
        /*0452*/ 	.short	(.L_36 - .L_35)
.L_35:
        /*0454*/ 	.word	0x00000008
.L_36:


//--------------------- .nv.callgraph             --------------------------
	.section	.nv.callgraph,"",@"SHT_CUDA_CALLGRAPH"
	.align	4
	.sectionentsize	8
	.align		4
        /*0000*/ 	.word	0x00000000
	.align		4
        /*0004*/ 	.word	0xffffffff
	.align		4
        /*0008*/ 	.word	0x00000000
	.align		4
        /*000c*/ 	.word	0xfffffffe
	.align		4
        /*0010*/ 	.word	0x00000000
	.align		4
        /*0014*/ 	.word	0xfffffffd
	.align		4
        /*0018*/ 	.word	0x00000000
	.align		4
        /*001c*/ 	.word	0xfffffffc


//--------------------- .nv.constant4             --------------------------
	.section	.nv.constant4,"a",@progbits
	.align	8
	.align		8
.nv.constant4:
        /*0000*/ 	.dword	_ZN39_INTERNAL_6f064b62_4_k_cu_e077cf93_32244cuda3std3__45__cpo5beginE
	.align		8
        /*0008*/ 	.dword	_ZN39_INTERNAL_6f064b62_4_k_cu_e077cf93_32244cuda3std3__45__cpo3endE
	.align		8
        /*0010*/ 	.dword	_ZN39_INTERNAL_6f064b62_4_k_cu_e077cf93_32244cuda3std3__45__cpo6cbeginE
	.align		8
        /*0018*/ 	.dword	_ZN39_INTERNAL_6f064b62_4_k_cu_e077cf93_32244cuda3std3__45__cpo4cendE
	.align		8
        /*0020*/ 	.dword	_ZN39_INTERNAL_6f064b62_4_k_cu_e077cf93_32244cuda3std3__441_GLOBAL__N__6f064b62_4_k_cu_e077cf93_32246ignoreE
	.align		8
        /*0028*/ 	.dword	_ZN39_INTERNAL_6f064b62_4_k_cu_e077cf93_32244cuda3std3__419piecewise_constructE
	.align		8
        /*0030*/ 	.dword	_ZN39_INTERNAL_6f064b62_4_k_cu_e077cf93_32244cuda3std3__48in_placeE
	.align		8
        /*0038*/ 	.dword	_ZN39_INTERNAL_6f064b62_4_k_cu_e077cf93_32244cuda3std6ranges3__45__cpo4swapE
	.align		8
        /*0040*/ 	.dword	_ZN39_INTERNAL_6f064b62_4_k_cu_e077cf93_32244cuda3std6ranges3__45__cpo9iter_moveE
	.align		8
        /*0048*/ 	.dword	_ZN39_INTERNAL_6f064b62_4_k_cu_e077cf93_32244cute7productE
	.align		8
        /*0050*/ 	.dword	_ZN39_INTERNAL_6f064b62_4_k_cu_e077cf93_32244cute1_E


//--------------------- .text._ZN7cutlass13device_kernelINS_4conv6kernel13ConvUniversalINS1_16ConvProblemShapeILNS1_8OperatorE1ELi3EEENS1_10collective14CollectiveConvINS1_46MainloopSm90TmaGmmaWarpSpecializedImplicitGemmILS5_1ELi18ELi3EN4cute5tupleIJNSA_1CILi1EEESD_SD_EEENS1_36KernelImplicitTmaWarpSpecializedSm90ELi1EEENSB_IJNSC_ILi64EEENSC_ILi128EEENSB_IJNSC_ILi32EEEEEEEEENS_10bfloat16_tESM_NSA_8TiledMMAINSA_8MMA_AtomIJNSA_4SM904GMMA28MMA_64x128x16_F32BF16BF16_SSILNSQ_5MajorE0ELSS_1ELNSQ_7ScaleInE1ELST_1EEEEEENSA_6LayoutISE_NSB_IJNSC_ILi0EEESX_SX_EEEEENSB_IJNSA_10UnderscoreES10_S10_EEEEENS7_6detail26Sm90ImplicitGemmTileTraitsINSA_20SM90_TMA_LOAD_IM2COLENSA_14ComposedLayoutINSA_7SwizzleILi2ELi4ELi3EEENSA_18smem_ptr_flag_bitsILi16EEENSW_INSB_IJNSB_IJNSC_ILi8EEES1B_EEENSB_IJSJ_SD_EEENSB_IJSD_NSC_ILi18EEEEEEEEENSB_IJNSB_IJSJ_NSC_ILi256EEEEEENSB_IJSD_SX_EEENSB_IJSX_NSC_ILi2048EEEEEEEEEEEEEvEENS14_INSA_13SM90_TMA_LOADENS16_INS17_ILi3ELi4ELi3EEES1A_NSW_INSB_IJNSB_IJSH_NSC_ILi2EEEEEENSB_IJS1B_NSC_ILi4EEEEEES1F_EEENSB_IJNSB_IJSD_S1K_EEENSB_IJSH_NSC_ILi512EEEEEENSB_IJSX_NSC_ILi4096EEEEEEEEEEEEEvEEEENS_8epilogue10collective6detail29Sm90TmaWarpSpecializedAdapterINS28_15DefaultEpilogueISM_NSB_IJNSB_IJllllEEESD_SX_EEES2D_NS27_6thread17LinearCombinationISM_Li1EffLNS2E_9ScaleType4KindE0ELNS_15FloatRoundStyleE2ESM_EENS_4gemm15EpilogueDefaultEEEEEvvEEEEvNT_6ParamsE --------------------------
	.section	.text._ZN7cutlass13device_kernelINS_4conv6kernel13ConvUniversalINS1_16ConvProblemShapeILNS1_8OperatorE1ELi3EEENS1_10collective14CollectiveConvINS1_46MainloopSm90TmaGmmaWarpSpecializedImplicitGemmILS5_1ELi18ELi3EN4cute5tupleIJNSA_1CILi1EEESD_SD_EEENS1_36KernelImplicitTmaWarpSpecializedSm90ELi1EEENSB_IJNSC_ILi64EEENSC_ILi128EEENSB_IJNSC_ILi32EEEEEEEEENS_10bfloat16_tESM_NSA_8TiledMMAINSA_8MMA_AtomIJNSA_4SM904GMMA28MMA_64x128x16_F32BF16BF16_SSILNSQ_5MajorE0ELSS_1ELNSQ_7ScaleInE1ELST_1EEEEEENSA_6LayoutISE_NSB_IJNSC_ILi0EEESX_SX_EEEEENSB_IJNSA_10UnderscoreES10_S10_EEEEENS7_6detail26Sm90ImplicitGemmTileTraitsINSA_20SM90_TMA_LOAD_IM2COLENSA_14ComposedLayoutINSA_7SwizzleILi2ELi4ELi3EEENSA_18smem_ptr_flag_bitsILi16EEENSW_INSB_IJNSB_IJNSC_ILi8EEES1B_EEENSB_IJSJ_SD_EEENSB_IJSD_NSC_ILi18EEEEEEEEENSB_IJNSB_IJSJ_NSC_ILi256EEEEEENSB_IJSD_SX_EEENSB_IJSX_NSC_ILi2048EEEEEEEEEEEEEvEENS14_INSA_13SM90_TMA_LOADENS16_INS17_ILi3ELi4ELi3EEES1A_NSW_INSB_IJNSB_IJSH_NSC_ILi2EEEEEENSB_IJS1B_NSC_ILi4EEEEEES1F_EEENSB_IJNSB_IJSD_S1K_EEENSB_IJSH_NSC_ILi512EEEEEENSB_IJSX_NSC_ILi4096EEEEEEEEEEEEEvEEEENS_8epilogue10collective6detail29Sm90TmaWarpSpecializedAdapterINS28_15DefaultEpilogueISM_NSB_IJNSB_IJllllEEESD_SX_EEES2D_NS27_6thread17LinearCombinationISM_Li1EffLNS2E_9ScaleType4KindE0ELNS_15FloatRoundStyleE2ESM_EENS_4gemm15EpilogueDefaultEEEEEvvEEEEvNT_6ParamsE,"ax",@progbits
	.align	128
.text._ZN7cutlass13device_kernelINS_4conv6kernel13ConvUniversalINS1_16ConvProblemShapeILNS1_8OperatorE1ELi3EEENS1_10collective14CollectiveConvINS1_46MainloopSm90TmaGmmaWarpSpecializedImplicitGemmILS5_1ELi18ELi3EN4cute5tupleIJNSA_1CILi1EEESD_SD_EEENS1_36KernelImplicitTmaWarpSpecializedSm90ELi1EEENSB_IJNSC_ILi64EEENSC_ILi128EEENSB_IJNSC_ILi32EEEEEEEEENS_10bfloat16_tESM_NSA_8TiledMMAINSA_8MMA_AtomIJNSA_4SM904GMMA28MMA_64x128x16_F32BF16BF16_SSILNSQ_5MajorE0ELSS_1ELNSQ_7ScaleInE1ELST_1EEEEEENSA_6LayoutISE_NSB_IJNSC_ILi0EEESX_SX_EEEEENSB_IJNSA_10UnderscoreES10_S10_EEEEENS7_6detail26Sm90ImplicitGemmTileTraitsINSA_20SM90_TMA_LOAD_IM2COLENSA_14ComposedLayoutINSA_7SwizzleILi2ELi4ELi3EEENSA_18smem_ptr_flag_bitsILi16EEENSW_INSB_IJNSB_IJNSC_ILi8EEES1B_EEENSB_IJSJ_SD_EEENSB_IJSD_NSC_ILi18EEEEEEEEENSB_IJNSB_IJSJ_NSC_ILi256EEEEEENSB_IJSD_SX_EEENSB_IJSX_NSC_ILi2048EEEEEEEEEEEEEvEENS14_INSA_13SM90_TMA_LOADENS16_INS17_ILi3ELi4ELi3EEES1A_NSW_INSB_IJNSB_IJSH_NSC_ILi2EEEEEENSB_IJS1B_NSC_ILi4EEEEEES1F_EEENSB_IJNSB_IJSD_S1K_EEENSB_IJSH_NSC_ILi512EEEEEENSB_IJSX_NSC_ILi4096EEEEEEEEEEEEEvEEEENS_8epilogue10collective6detail29Sm90TmaWarpSpecializedAdapterINS28_15DefaultEpilogueISM_NSB_IJNSB_IJllllEEESD_SX_EEES2D_NS27_6thread17LinearCombinationISM_Li1EffLNS2E_9ScaleType4KindE0ELNS_15FloatRoundStyleE2ESM_EENS_4gemm15EpilogueDefaultEEEEEvvEEEEvNT_6ParamsE:
        .type           _ZN7cutlass13device_kernelINS_4conv6kernel13ConvUniversalINS1_16ConvProblemShapeILNS1_8OperatorE1ELi3EEENS1_10collective14CollectiveConvINS1_46MainloopSm90TmaGmmaWarpSpecializedImplicitGemmILS5_1ELi18ELi3EN4cute5tupleIJNSA_1CILi1EEESD_SD_EEENS1_36KernelImplicitTmaWarpSpecializedSm90ELi1EEENSB_IJNSC_ILi64EEENSC_ILi128EEENSB_IJNSC_ILi32EEEEEEEEENS_10bfloat16_tESM_NSA_8TiledMMAINSA_8MMA_AtomIJNSA_4SM904GMMA28MMA_64x128x16_F32BF16BF16_SSILNSQ_5MajorE0ELSS_1ELNSQ_7ScaleInE1ELST_1EEEEEENSA_6LayoutISE_NSB_IJNSC_ILi0EEESX_SX_EEEEENSB_IJNSA_10UnderscoreES10_S10_EEEEENS7_6detail26Sm90ImplicitGemmTileTraitsINSA_20SM90_TMA_LOAD_IM2COLENSA_14ComposedLayoutINSA_7SwizzleILi2ELi4ELi3EEENSA_18smem_ptr_flag_bitsILi16EEENSW_INSB_IJNSB_IJNSC_ILi8EEES1B_EEENSB_IJSJ_SD_EEENSB_IJSD_NSC_ILi18EEEEEEEEENSB_IJNSB_IJSJ_NSC_ILi256EEEEEENSB_IJSD_SX_EEENSB_IJSX_NSC_ILi2048EEEEEEEEEEEEEvEENS14_INSA_13SM90_TMA_LOADENS16_INS17_ILi3ELi4ELi3EEES1A_NSW_INSB_IJNSB_IJSH_NSC_ILi2EEEEEENSB_IJS1B_NSC_ILi4EEEEEES1F_EEENSB_IJNSB_IJSD_S1K_EEENSB_IJSH_NSC_ILi512EEEEEENSB_IJSX_NSC_ILi4096EEEEEEEEEEEEEvEEEENS_8epilogue10collective6detail29Sm90TmaWarpSpecializedAdapterINS28_15DefaultEpilogueISM_NSB_IJNSB_IJllllEEESD_SX_EEES2D_NS27_6thread17LinearCombinationISM_Li1EffLNS2E_9ScaleType4KindE0ELNS_15FloatRoundStyleE2ESM_EENS_4gemm15EpilogueDefaultEEEEEvvEEEEvNT_6ParamsE,@function
        .size           _ZN7cutlass13device_kernelINS_4conv6kernel13ConvUniversalINS1_16ConvProblemShapeILNS1_8OperatorE1ELi3EEENS1_10collective14CollectiveConvINS1_46MainloopSm90TmaGmmaWarpSpecializedImplicitGemmILS5_1ELi18ELi3EN4cute5tupleIJNSA_1CILi1EEESD_SD_EEENS1_36KernelImplicitTmaWarpSpecializedSm90ELi1EEENSB_IJNSC_ILi64EEENSC_ILi128EEENSB_IJNSC_ILi32EEEEEEEEENS_10bfloat16_tESM_NSA_8TiledMMAINSA_8MMA_AtomIJNSA_4SM904GMMA28MMA_64x128x16_F32BF16BF16_SSILNSQ_5MajorE0ELSS_1ELNSQ_7ScaleInE1ELST_1EEEEEENSA_6LayoutISE_NSB_IJNSC_ILi0EEESX_SX_EEEEENSB_IJNSA_10UnderscoreES10_S10_EEEEENS7_6detail26Sm90ImplicitGemmTileTraitsINSA_20SM90_TMA_LOAD_IM2COLENSA_14ComposedLayoutINSA_7SwizzleILi2ELi4ELi3EEENSA_18smem_ptr_flag_bitsILi16EEENSW_INSB_IJNSB_IJNSC_ILi8EEES1B_EEENSB_IJSJ_SD_EEENSB_IJSD_NSC_ILi18EEEEEEEEENSB_IJNSB_IJSJ_NSC_ILi256EEEEEENSB_IJSD_SX_EEENSB_IJSX_NSC_ILi2048EEEEEEEEEEEEEvEENS14_INSA_13SM90_TMA_LOADENS16_INS17_ILi3ELi4ELi3EEES1A_NSW_INSB_IJNSB_IJSH_NSC_ILi2EEEEEENSB_IJS1B_NSC_ILi4EEEEEES1F_EEENSB_IJNSB_IJSD_S1K_EEENSB_IJSH_NSC_ILi512EEEEEENSB_IJSX_NSC_ILi4096EEEEEEEEEEEEEvEEEENS_8epilogue10collective6detail29Sm90TmaWarpSpecializedAdapterINS28_15DefaultEpilogueISM_NSB_IJNSB_IJllllEEESD_SX_EEES2D_NS27_6thread17LinearCombinationISM_Li1EffLNS2E_9ScaleType4KindE0ELNS_15FloatRoundStyleE2ESM_EENS_4gemm15EpilogueDefaultEEEEEvvEEEEvNT_6ParamsE,(.L_x_172 - _ZN7cutlass13device_kernelINS_4conv6kernel13ConvUniversalINS1_16ConvProblemShapeILNS1_8OperatorE1ELi3EEENS1_10collective14CollectiveConvINS1_46MainloopSm90TmaGmmaWarpSpecializedImplicitGemmILS5_1ELi18ELi3EN4cute5tupleIJNSA_1CILi1EEESD_SD_EEENS1_36KernelImplicitTmaWarpSpecializedSm90ELi1EEENSB_IJNSC_ILi64EEENSC_ILi128EEENSB_IJNSC_ILi32EEEEEEEEENS_10bfloat16_tESM_NSA_8TiledMMAINSA_8MMA_AtomIJNSA_4SM904GMMA28MMA_64x128x16_F32BF16BF16_SSILNSQ_5MajorE0ELSS_1ELNSQ_7ScaleInE1ELST_1EEEEEENSA_6LayoutISE_NSB_IJNSC_ILi0EEESX_SX_EEEEENSB_IJNSA_10UnderscoreES10_S10_EEEEENS7_6detail26Sm90ImplicitGemmTileTraitsINSA_20SM90_TMA_LOAD_IM2COLENSA_14ComposedLayoutINSA_7SwizzleILi2ELi4ELi3EEENSA_18smem_ptr_flag_bitsILi16EEENSW_INSB_IJNSB_IJNSC_ILi8EEES1B_EEENSB_IJSJ_SD_EEENSB_IJSD_NSC_ILi18EEEEEEEEENSB_IJNSB_IJSJ_NSC_ILi256EEEEEENSB_IJSD_SX_EEENSB_IJSX_NSC_ILi2048EEEEEEEEEEEEEvEENS14_INSA_13SM90_TMA_LOADENS16_INS17_ILi3ELi4ELi3EEES1A_NSW_INSB_IJNSB_IJSH_NSC_ILi2EEEEEENSB_IJS1B_NSC_ILi4EEEEEES1F_EEENSB_IJNSB_IJSD_S1K_EEENSB_IJSH_NSC_ILi512EEEEEENSB_IJSX_NSC_ILi4096EEEEEEEEEEEEEvEEEENS_8epilogue10collective6detail29Sm90TmaWarpSpecializedAdapterINS28_15DefaultEpilogueISM_NSB_IJNSB_IJllllEEESD_SX_EEES2D_NS27_6thread17LinearCombinationISM_Li1EffLNS2E_9ScaleType4KindE0ELNS_15FloatRoundStyleE2ESM_EENS_4gemm15EpilogueDefaultEEEEEvvEEEEvNT_6ParamsE)
        .other          _ZN7cutlass13device_kernelINS_4conv6kernel13ConvUniversalINS1_16ConvProblemShapeILNS1_8OperatorE1ELi3EEENS1_10collective14CollectiveConvINS1_46MainloopSm90TmaGmmaWarpSpecializedImplicitGemmILS5_1ELi18ELi3EN4cute5tupleIJNSA_1CILi1EEESD_SD_EEENS1_36KernelImplicitTmaWarpSpecializedSm90ELi1EEENSB_IJNSC_ILi64EEENSC_ILi128EEENSB_IJNSC_ILi32EEEEEEEEENS_10bfloat16_tESM_NSA_8TiledMMAINSA_8MMA_AtomIJNSA_4SM904GMMA28MMA_64x128x16_F32BF16BF16_SSILNSQ_5MajorE0ELSS_1ELNSQ_7ScaleInE1ELST_1EEEEEENSA_6LayoutISE_NSB_IJNSC_ILi0EEESX_SX_EEEEENSB_IJNSA_10UnderscoreES10_S10_EEEEENS7_6detail26Sm90ImplicitGemmTileTraitsINSA_20SM90_TMA_LOAD_IM2COLENSA_14ComposedLayoutINSA_7SwizzleILi2ELi4ELi3EEENSA_18smem_ptr_flag_bitsILi16EEENSW_INSB_IJNSB_IJNSC_ILi8EEES1B_EEENSB_IJSJ_SD_EEENSB_IJSD_NSC_ILi18EEEEEEEEENSB_IJNSB_IJSJ_NSC_ILi256EEEEEENSB_IJSD_SX_EEENSB_IJSX_NSC_ILi2048EEEEEEEEEEEEEvEENS14_INSA_13SM90_TMA_LOADENS16_INS17_ILi3ELi4ELi3EEES1A_NSW_INSB_IJNSB_IJSH_NSC_ILi2EEEEEENSB_IJS1B_NSC_ILi4EEEEEES1F_EEENSB_IJNSB_IJSD_S1K_EEENSB_IJSH_NSC_ILi512EEEEEENSB_IJSX_NSC_ILi4096EEEEEEEEEEEEEvEEEENS_8epilogue10collective6detail29Sm90TmaWarpSpecializedAdapterINS28_15DefaultEpilogueISM_NSB_IJNSB_IJllllEEESD_SX_EEES2D_NS27_6thread17LinearCombinationISM_Li1EffLNS2E_9ScaleType4KindE0ELNS_15FloatRoundStyleE2ESM_EENS_4gemm15EpilogueDefaultEEEEEvvEEEEvNT_6ParamsE,@"STO_CUDA_ENTRY STV_DEFAULT"
_ZN7cutlass13device_kernelINS_4conv6kernel13ConvUniversalINS1_16ConvProblemShapeILNS1_8OperatorE1ELi3EEENS1_10collective14CollectiveConvINS1_46MainloopSm90TmaGmmaWarpSpecializedImplicitGemmILS5_1ELi18ELi3EN4cute5tupleIJNSA_1CILi1EEESD_SD_EEENS1_36KernelImplicitTmaWarpSpecializedSm90ELi1EEENSB_IJNSC_ILi64EEENSC_ILi128EEENSB_IJNSC_ILi32EEEEEEEEENS_10bfloat16_tESM_NSA_8TiledMMAINSA_8MMA_AtomIJNSA_4SM904GMMA28MMA_64x128x16_F32BF16BF16_SSILNSQ_5MajorE0ELSS_1ELNSQ_7ScaleInE1ELST_1EEEEEENSA_6LayoutISE_NSB_IJNSC_ILi0EEESX_SX_EEEEENSB_IJNSA_10UnderscoreES10_S10_EEEEENS7_6detail26Sm90ImplicitGemmTileTraitsINSA_20SM90_TMA_LOAD_IM2COLENSA_14ComposedLayoutINSA_7SwizzleILi2ELi4ELi3EEENSA_18smem_ptr_flag_bitsILi16EEENSW_INSB_IJNSB_IJNSC_ILi8EEES1B_EEENSB_IJSJ_SD_EEENSB_IJSD_NSC_ILi18EEEEEEEEENSB_IJNSB_IJSJ_NSC_ILi256EEEEEENSB_IJSD_SX_EEENSB_IJSX_NSC_ILi2048EEEEEEEEEEEEEvEENS14_INSA_13SM90_TMA_LOADENS16_INS17_ILi3ELi4ELi3EEES1A_NSW_INSB_IJNSB_IJSH_NSC_ILi2EEEEEENSB_IJS1B_NSC_ILi4EEEEEES1F_EEENSB_IJNSB_IJSD_S1K_EEENSB_IJSH_NSC_ILi512EEEEEENSB_IJSX_NSC_ILi4096EEEEEEEEEEEEEvEEEENS_8epilogue10collective6detail29Sm90TmaWarpSpecializedAdapterINS28_15DefaultEpilogueISM_NSB_IJNSB_IJllllEEESD_SX_EEES2D_NS27_6thread17LinearCombinationISM_Li1EffLNS2E_9ScaleType4KindE0ELNS_15FloatRoundStyleE2ESM_EENS_4gemm15EpilogueDefaultEEEEEvvEEEEvNT_6ParamsE:
[----:B------:R-:W-:Y:S01]  /*0000*/  LDC R1, c[0x0][0x28] ;  /* 0x00000a00ff017b82 */ /* 0x000fe20000000800 */
[----:B------:R-:W0:Y:S01]  /*0010*/  S2R R8, SR_TID.X ;  /* 0x0000000000087919 */ /* 0x000e220000002100 */
[----:B------:R-:W-:Y:S01]  /*0020*/  ELECT P0, URZ, PT ;  /* 0x00000000003f782f */ /* 0x000fe20003800000 */
[----:B------:R-:W-:Y:S01]  /*0030*/  BSSY B0, `(.L_x_0) ;  /* 0x000000f000007945 */ /* 0x000fe20003800000 */
[--C-:B0-----:R-:W-:Y:S02]  /*0040*/  SHF.R.U32.HI R0, RZ, 0x5, R8.reuse ;  /* 0x00000005ff007819 */ /* 0x101fe40000011608 */
[----:B------:R-:W-:-:S03]  /*0050*/  SHF.R.U32.HI R3, RZ, 0x7, R8 ;  /* 0x00000007ff037819 */ /* 0x000fc60000011608 */
[----:B------:R-:W0:Y:S04]  /*0060*/  SHFL.IDX PT, R2, R0, RZ, 0x1f ;  /* 0x00001fff00027589 */ /* 0x000e2800000e0000 */
[----:B------:R1:W2:Y:S01]  /*0070*/  SHFL.IDX PT, R7, R3, RZ, 0x1f ;  /* 0x00001fff03077589 */ /* 0x0002a200000e0000 */
[----:B0-----:R-:W-:-:S13]  /*0080*/  ISETP.NE.OR P0, PT, R2, RZ, !P0 ;  /* 0x000000ff0200720c */ /* 0x001fda0004705670 */
[----:B-12---:R-:W-:Y:S05]  /*0090*/  @P0 BRA `(.L_x_1) ;  /* 0x0000000000200947 */ /* 0x006fea0003800000 */
[----:B------:R-:W-:Y:S02]  /*00a0*/  ULDC.64 UR4, c[0x0][0x198] ;  /* 0x0000660000047ab9 */ /* 0x000fe40000000a00 */
[----:B------:R-:W-:Y:S02]  /*00b0*/  UIADD3 UR6, UP0, UR4, 0xf0, URZ ;  /* 0x000000f004067890 */ /* 0x000fe4000ff1e03f */
[----:B------:R-:W-:Y:S02]  /*00c0*/  UIADD3 UR4, UP1, UR4, 0x270, URZ ;  /* 0x0000027004047890 */ /* 0x000fe4000ff3e03f */
[----:B------:R-:W-:Y:S02]  /*00d0*/  UIADD3.X UR7, URZ, UR5, URZ, UP0, !UPT ;  /* 0x000000053f077290 */ /* 0x000fe400087fe43f */
[----:B------:R-:W-:-:S07]  /*00e0*/  UIADD3.X UR5, URZ, UR5, URZ, UP1, !UPT ;  /* 0x000000053f057290 */ /* 0x000fce0008ffe43f */
[----:B------:R0:W-:Y:S02]  /*00f0*/  UTMACCTL.PF [UR6] ;  /* 0x00000000060079b9 */ /* 0x0001e40008040000 */
[----:B------:R0:W-:Y:S02]  /*0100*/  UTMACCTL.PF [UR4] ;  /* 0x00000000040079b9 */ /* 0x0001e40008040000 */
[----:B0-----:R-:W-:Y:S01]  /*0110*/  NOP ;  /* 0x0000000000007918 */ /* 0x001fe20000000000 */
.L_x_1:
[----:B------:R-:W-:Y:S05]  /*0120*/  BSYNC B0 ;  /* 0x0000000000007941 */ /* 0x000fea0003800000 */
.L_x_0:
[----:B------:R-:W0:Y:S01]  /*0130*/  SHFL.IDX PT, R0, R0, RZ, 0x1f ;  /* 0x00001fff00007589 */ /* 0x000e2200000e0000 */
[----:B------:R-:W-:-:S04]  /*0140*/  SHF.R.S32.HI R3, RZ, 0x1f, R2 ;  /* 0x0000001fff037819 */ /* 0x000fc80000011402 */
[----:B------:R-:W-:Y:S02]  /*0150*/  LEA.HI R3, R3, R2, RZ, 0x2 ;  /* 0x0000000203037211 */ /* 0x000fe400078f10ff */
[----:B0-----:R-:W-:-:S13]  /*0160*/  ISETP.NE.AND P0, PT, R0, RZ, PT ;  /* 0x000000ff0000720c */ /* 0x001fda0003f05270 */
[----:B------:R-:W-:Y:S05]  /*0170*/  @P0 BRA `(.L_x_2) ;  /* 0x0000000000d40947 */ /* 0x000fea0003800000 */
[----:B------:R-:W-:Y:S01]  /*0180*/  ELECT P0, URZ, PT ;  /* 0x00000000003f782f */ /* 0x000fe20003800000 */
[----:B------:R-:W-:-:S12]  /*0190*/  BSSY B0, `(.L_x_2) ;  /* 0x0000033000007945 */ /* 0x000fd80003800000 */
[----:B------:R-:W-:Y:S05]  /*01a0*/  @!P0 BRA `(.L_x_3) ;  /* 0x0000000000c48947 */ /* 0x000fea0003800000 */
[----:B------:R-:W0:Y:S01]  /*01b0*/  S2UR UR8, SR_CgaCtaId ;  /* 0x00000000000879c3 */ /* 0x000e220000008800 */
[----:B------:R-:W-:Y:S01]  /*01c0*/  UMOV UR4, 0x400 ;  /* 0x0000040000047882 */ /* 0x000fe20000000000 */
[----:B------:R-:W-:Y:S01]  /*01d0*/  UMOV UR5, 0x1 ;  /* 0x0000000100057882 */ /* 0x000fe20000000000 */
[----:B------:R-:W-:Y:S02]  /*01e0*/  UMOV UR6, 0x80 ;  /* 0x0000008000067882 */ /* 0x000fe40000000000 */
[----:B------:R-:W-:-:S04]  /*01f0*/  UIADD3 UR6, -UR6, 0x100000, URZ ;  /* 0x0010000006067890 */ /* 0x000fc8000fffe13f */
[----:B------:R-:W-:Y:S02]  /*0200*/  USHF.L.U32 UR7, UR6, 0xb, URZ ;  /* 0x0000000b06077899 */ /* 0x000fe4000800063f */
[----:B------:R-:W-:Y:S02]  /*0210*/  USHF.L.U32 UR6, UR6, 0x1, URZ ;  /* 0x0000000106067899 */ /* 0x000fe4000800063f */
[----:B0-----:R-:W-:Y:S02]  /*0220*/  ULEA UR8, UR8, UR4, 0x18 ;  /* 0x0000000408087291 */ /* 0x001fe4000f8ec03f */
[----:B------:R-:W-:-:S04]  /*0230*/  UIADD3 UR4, -UR5, 0x100000, URZ ;  /* 0x0010000005047890 */ /* 0x000fc8000fffe13f */
[----:B------:R-:W-:Y:S02]  /*0240*/  USHF.L.U32 UR5, UR4, 0xb, URZ ;  /* 0x0000000b04057899 */ /* 0x000fe4000800063f */
[----:B------:R-:W-:Y:S01]  /*0250*/  USHF.L.U32 UR4, UR4, 0x1, URZ ;  /* 0x0000000104047899 */ /* 0x000fe2000800063f */
[----:B------:R-:W0:Y:S11]  /*0260*/  FENCE.VIEW.ASYNC.S ;  /* 0x00000000000073c6 */ /* 0x000e360000000000 */
[----:B0-----:R0:W1:Y:S01]  /*0270*/  SYNCS.EXCH.64 URZ, [UR8+0x36000], UR4 ;  /* 0x03600004083f75b2 */ /* 0x0010620008000100 */
[----:B------:R0:W2:Y:S01]  /*0280*/  SYNCS.EXCH.64 URZ, [UR8+0x36090], UR6 ;  /* 0x03609006083f75b2 */ /* 0x0000a20008000100 */
[----:B------:R0:W3:Y:S01]  /*0290*/  SYNCS.EXCH.64 URZ, [UR8+0x36008], UR4 ;  /* 0x03600804083f75b2 */ /* 0x0000e20008000100 */
[----:B------:R0:W4:Y:S01]  /*02a0*/  SYNCS.EXCH.64 URZ, [UR8+0x36098], UR6 ;  /* 0x03609806083f75b2 */ /* 0x0001220008000100 */
[----:B------:R0:W0:Y:S01]  /*02b0*/  SYNCS.EXCH.64 URZ, [UR8+0x36010], UR4 ;  /* 0x03601004083f75b2 */ /* 0x0000220008000100 */
        /* <DEDUP_REMOVED lines=31> */
[----:B-1234-:R-:W-:Y:S01]  /*04b0*/  NOP ;  /* 0x0000000000007918 */ /* 0x01efe20000000000 */
.L_x_3:
[----:B0-----:R-:W-:Y:S05]  /*04c0*/  BSYNC B0 ;  /* 0x0000000000007941 */ /* 0x001fea0003800000 */
.L_x_2:
[----:B------:R-:W-:Y:S01]  /*04d0*/  ULDC.64 UR4, c[0x0][0x618] ;  /* 0x0001860000047ab9 */ /* 0x000fe20000000a00 */
[----:B------:R-:W-:Y:S01]  /*04e0*/  LOP3.LUT R3, R3, 0xfffffffc, RZ, 0xc0, !PT ;  /* 0xfffffffc03037812 */ /* 0x000fe200078ec0ff */
[----:B------:R-:W-:Y:S01]  /*04f0*/  NOP ;  /* 0x0000000000007918 */ /* 0x000fe20000000000 */
[----:B------:R-:W-:Y:S01]  /*0500*/  ISETP.NE.U32.AND P0, PT, RZ, UR4, PT ;  /* 0x00000004ff007c0c */ /* 0x000fe2000bf05070 */
[----:B------:R-:W-:Y:S01]  /*0510*/  NOP ;  /* 0x0000000000007918 */ /* 0x000fe20000000000 */
[----:B------:R-:W-:Y:S01]  /*0520*/  BAR.SYNC.DEFER_BLOCKING 0x0 ;  /* 0x0000000000007b1d */ /* 0x000fe20000010000 */
[----:B------:R-:W-:Y:S01]  /*0530*/  IMAD.IADD R6, R2, 0x1, -R3 ;  /* 0x0000000102067824 */ /* 0x000fe200078e0a03 */
[----:B------:R-:W-:Y:S02]  /*0540*/  ISETP.NE.AND.EX P0, PT, RZ, UR5, PT, P0 ;  /* 0x00000005ff007c0c */ /* 0x000fe4000bf05300 */
[C---:B------:R-:W-:Y:S02]  /*0550*/  ISETP.NE.AND P2, PT, R7.reuse, 0x1, PT ;  /* 0x000000010700780c */ /* 0x040fe40003f45270 */
[----:B------:R-:W-:Y:S01]  /*0560*/  LOP3.LUT P1, RZ, R7, R6, RZ, 0xfc, !PT ;  /* 0x0000000607ff7212 */ /* 0x000fe2000782fcff */
[----:B------:R-:W-:-:S03]  /*0570*/  ULDC.64 UR12, c[0x0][0x208] ;  /* 0x00008200000c7ab9 */ /* 0x000fc60000000a00 */
[----:B------:R-:W-:-:S04]  /*0580*/  SEL R2, RZ, 0x1, P1 ;  /* 0x00000001ff027807 */ /* 0x000fc80000800000 */
[----:B------:R-:W-:Y:S01]  /*0590*/  SEL R2, R2, 0x2, P2 ;  /* 0x0000000202027807 */ /* 0x000fe20001000000 */
[----:B------:R-:W-:Y:S06]  /*05a0*/  @!P0 BRA `(.L_x_4) ;  /* 0x00000000001c8947 */ /* 0x000fec0003800000 */
[----:B------:R-:W0:Y:S02]  /*05b0*/  LDC.64 R4, c[0x0][0x618] ;  /* 0x00018600ff047b82 */ /* 0x000e240000000a00 */
[----:B0-----:R-:W2:Y:S02]  /*05c0*/  LDG.E.64 R4, desc[UR12][R4.64] ;  /* 0x0000000c04047981 */ /* 0x001ea4000c1e1b00 */
[----:B--2---:R-:W-:-:S04]  /*05d0*/  ISETP.NE.U32.AND P0, PT, R4, RZ, PT ;  /* 0x000000ff0400720c */ /* 0x004fc80003f05070 */
[----:B------:R-:W-:-:S13]  /*05e0*/  ISETP.NE.AND.EX P0, PT, R5, RZ, PT, P0 ;  /* 0x000000ff0500720c */ /* 0x000fda0003f05300 */
[----:B------:R-:W-:Y:S05]  /*05f0*/  @!P0 BRA `(.L_x_4) ;  /* 0x0000000000088947 */ /* 0x000fea0003800000 */
[----:B------:R2:W5:Y:S01]  /*0600*/  LD.E R0, desc[UR12][R4.64] ;  /* 0x0000000c04007980 */ /* 0x000562000c101900 */
[----:B------:R-:W-:Y:S05]  /*0610*/  BRA `(.L_x_5) ;  /* 0x0000000000207947 */ /* 0x000fea0003800000 */
.L_x_4:
[----:B------:R-:W-:Y:S02]  /*0620*/  ULDC.64 UR4, c[0x0][0x608] ;  /* 0x0001820000047ab9 */ /* 0x000fe40000000a00 */
[----:B------:R-:W-:-:S04]  /*0630*/  ISETP.NE.U32.AND P0, PT, RZ, UR4, PT ;  /* 0x00000004ff007c0c */ /* 0x000fc8000bf05070 */
[----:B------:R-:W-:-:S13]  /*0640*/  ISETP.NE.AND.EX P0, PT, RZ, UR5, PT, P0 ;  /* 0x00000005ff007c0c */ /* 0x000fda000bf05300 */
[----:B------:R-:W-:Y:S05]  /*0650*/  @!P0 BRA `(.L_x_6) ;  /* 0x00000000000c8947 */ /* 0x000fea0003800000 */
[----:B------:R-:W0:Y:S02]  /*0660*/  LDC.64 R4, c[0x0][0x608] ;  /* 0x00018200ff047b82 */ /* 0x000e240000000a00 */
[----:B0-----:R0:W5:Y:S01]  /*0670*/  LDG.E R0, desc[UR12][R4.64] ;  /* 0x0000000c04007981 */ /* 0x001162000c1e1900 */
[----:B------:R-:W-:Y:S05]  /*0680*/  BRA `(.L_x_5) ;  /* 0x0000000000047947 */ /* 0x000fea0003800000 */
.L_x_6:
[----:B------:R-:W1:Y:S02]  /*0690*/  LDC R0, c[0x0][0x600] ;  /* 0x00018000ff007b82 */ /* 0x000e640000000800 */
.L_x_5:
[----:B------:R-:W-:Y:S02]  /*06a0*/  ULDC.64 UR4, c[0x0][0x620] ;  /* 0x0001880000047ab9 */ /* 0x000fe40000000a00 */
[----:B------:R-:W-:-:S04]  /*06b0*/  ISETP.NE.U32.AND P0, PT, RZ, UR4, PT ;  /* 0x00000004ff007c0c */ /* 0x000fc8000bf05070 */
[----:B------:R-:W-:-:S13]  /*06c0*/  ISETP.NE.AND.EX P0, PT, RZ, UR5, PT, P0 ;  /* 0x00000005ff007c0c */ /* 0x000fda000bf05300 */
[----:B------:R-:W-:Y:S05]  /*06d0*/  @!P0 BRA `(.L_x_7) ;  /* 0x00000000001c8947 */ /* 0x000fea0003800000 */
[----:B0-2---:R-:W0:Y:S02]  /*06e0*/  LDC.64 R4, c[0x0][0x620] ;  /* 0x00018800ff047b82 */ /* 0x005e240000000a00 */
[----:B0-----:R-:W2:Y:S02]  /*06f0*/  LDG.E.64 R4, desc[UR12][R4.64] ;  /* 0x0000000c04047981 */ /* 0x001ea4000c1e1b00 */
[----:B--2---:R-:W-:-:S04]  /*0700*/  ISETP.NE.U32.AND P0, PT, R4, RZ, PT ;  /* 0x000000ff0400720c */ /* 0x004fc80003f05070 */
[----:B------:R-:W-:-:S13]  /*0710*/  ISETP.NE.AND.EX P0, PT, R5, RZ, PT, P0 ;  /* 0x000000ff0500720c */ /* 0x000fda0003f05300 */
[----:B------:R-:W-:Y:S05]  /*0720*/  @!P0 BRA `(.L_x_7) ;  /* 0x0000000000088947 */ /* 0x000fea0003800000 */
[----:B------:R0:W5:Y:S01]  /*0730*/  LD.E R3, desc[UR12][R4.64] ;  /* 0x0000000c04037980 */ /* 0x000162000c101900 */
[----:B------:R-:W-:Y:S05]  /*0740*/  BRA `(.L_x_8) ;  /* 0x0000000000207947 */ /* 0x000fea0003800000 */
.L_x_7:
[----:B------:R-:W-:Y:S02]  /*0750*/  ULDC.64 UR4, c[0x0][0x610] ;  /* 0x0001840000047ab9 */ /* 0x000fe40000000a00 */
[----:B------:R-:W-:-:S04]  /*0760*/  ISETP.NE.U32.AND P0, PT, RZ, UR4, PT ;  /* 0x00000004ff007c0c */ /* 0x000fc8000bf05070 */
[----:B------:R-:W-:-:S13]  /*0770*/  ISETP.NE.AND.EX P0, PT, RZ, UR5, PT, P0 ;  /* 0x00000005ff007c0c */ /* 0x000fda000bf05300 */
[----:B------:R-:W-:Y:S05]  /*0780*/  @!P0 BRA `(.L_x_9) ;  /* 0x00000000000c8947 */ /* 0x000fea0003800000 */
[----:B0-2---:R-:W0:Y:S02]  /*0790*/  LDC.64 R4, c[0x0][0x610] ;  /* 0x00018400ff047b82 */ /* 0x005e240000000a00 */
[----:B0-----:R4:W5:Y:S01]  /*07a0*/  LDG.E R3, desc[UR12][R4.64] ;  /* 0x0000000c04037981 */ /* 0x001962000c1e1900 */
[----:B------:R-:W-:Y:S05]  /*07b0*/  BRA `(.L_x_8) ;  /* 0x0000000000047947 */ /* 0x000fea0003800000 */
.L_x_9:
[----:B------:R-:W3:Y:S02]  /*07c0*/  LDC R3, c[0x0][0x604] ;  /* 0x00018100ff037b82 */ /* 0x000ee40000000800 */
.L_x_8:
[----:B0-2-4-:R-:W0:Y:S01]  /*07d0*/  LDC R4, c[0x0][0x3e8] ;  /* 0x0000fa00ff047b82 */ /* 0x015e220000000800 */
[----:B------:R-:W-:Y:S01]  /*07e0*/  ULDC UR4, c[0x0][0x3dc] ;  /* 0x0000f70000047ab9 */ /* 0x000fe20000000800 */
[----:B------:R-:W-:Y:S01]  /*07f0*/  ISETP.NE.AND P0, PT, R7, RZ, PT ;  /* 0x000000ff0700720c */ /* 0x000fe20003f05270 */
[----:B------:R-:W-:Y:S01]  /*0800*/  UIADD3 UR4, UR4, 0x1f, URZ ;  /* 0x0000001f04047890 */ /* 0x000fe2000fffe03f */
[----:B------:R-:W-:-:S03]  /*0810*/  ULDC.64 UR6, c[0x0][0x3e0] ;  /* 0x0000f80000067ab9 */ /* 0x000fc60000000a00 */
[----:B------:R-:W-:Y:S02]  /*0820*/  USHF.R.S32.HI UR5, URZ, 0x1f, UR4 ;  /* 0x0000001f3f057899 */ /* 0x000fe40008011404 */
[----:B------:R-:W-:Y:S02]  /*0830*/  UIMAD UR6, UR7, UR6, URZ ;  /* 0x00000006070672a4 */ /* 0x000fe4000f8e023f */
[----:B------:R-:W-:-:S04]  /*0840*/  ULEA.HI UR5, UR5, UR4, URZ, 0x5 ;  /* 0x0000000405057291 */ /* 0x000fc8000f8f283f */
[----:B------:R-:W-:Y:S01]  /*0850*/  USHF.R.S32.HI UR15, URZ, 0x5, UR5 ;  /* 0x000000053f0f7899 */ /* 0x000fe20008011405 */
[----:B0-----:R-:W-:-:S05]  /*0860*/  IMAD R4, R4, UR6, RZ ;  /* 0x0000000604047c24 */ /* 0x001fca000f8e02ff */
[----:B------:R-:W-:Y:S01]  /*0870*/  IMAD R4, R4, UR15, RZ ;  /* 0x0000000f04047c24 */ /* 0x000fe2000f8e02ff */
[----:B------:R-:W-:Y:S06]  /*0880*/  @!P0 BRA `(.L_x_10) ;  /* 0x0000005000ac8947 */ /* 0x000fec0003800000 */
[----:B------:R-:W-:-:S13]  /*0890*/  ISETP.NE.AND P0, PT, R7, 0x1, PT ;  /* 0x000000010700780c */ /* 0x000fda0003f05270 */
[----:B------:R-:W-:Y:S05]  /*08a0*/  @P0 EXIT ;  /* 0x000000000000094d */ /* 0x000fea0003800000 */
[----:B------:R-:W-:Y:S01]  /*08b0*/  ISETP.GE.AND P0, PT, R4, 0x1, PT ;  /* 0x000000010400780c */ /* 0x000fe20003f06270 */
[----:B------:R-:W-:Y:S01]  /*08c0*/  UMOV UR4, URZ ;  /* 0x0000003f00047c82 */ /* 0x000fe20008000000 */
[----:B------:R-:W-:Y:S02]  /*08d0*/  CS2R R86, SRZ ;  /* 0x0000000000567805 */ /* 0x000fe4000001ff00 */
[----:B------:R-:W-:Y:S02]  /*08e0*/  CS2R R24, SRZ ;  /* 0x0000000000187805 */ /* 0x000fe4000001ff00 */
[----:B------:R-:W-:Y:S02]  /*08f0*/  CS2R R26, SRZ ;  /* 0x00000000001a7805 */ /* 0x000fe4000001ff00 */
[----:B------:R-:W-:Y:S02]  /*0900*/  CS2R R28, SRZ ;  /* 0x00000000001c7805 */ /* 0x000fe4000001ff00 */
[----:B------:R-:W-:-:S02]  /*0910*/  CS2R R30, SRZ ;  /* 0x00000000001e7805 */ /* 0x000fc4000001ff00 */
[----:B------:R-:W-:Y:S02]  /*0920*/  CS2R R32, SRZ ;  /* 0x0000000000207805 */ /* 0x000fe4000001ff00 */
        /* <DEDUP_REMOVED lines=25> */
[----:B------:R-:W-:Y:S01]  /*0ac0*/  CS2R R84, SRZ ;  /* 0x0000000000547805 */ /* 0x000fe2000001ff00 */
[----:B------:R-:W-:Y:S06]  /*0ad0*/  @!P0 BRA `(.L_x_11) ;  /* 0x0000000000788947 */ /* 0x000fec0003800000 */
[----:B------:R-:W-:-:S04]  /*0ae0*/  LOP3.LUT R5, R2, 0x1, RZ, 0xfc, !PT ;  /* 0x0000000102057812 */ /* 0x000fc800078efcff */
[----:B------:R-:W-:-:S13]  /*0af0*/  ISETP.NE.AND P0, PT, R5, 0x3, PT ;  /* 0x000000030500780c */ /* 0x000fda0003f05270 */
[----:B------:R-:W-:Y:S05]  /*0b00*/  @!P0 BRA `(.L_x_12) ;  /* 0x0000000000048947 */ /* 0x000fea0003800000 */
[----:B------:R-:W-:Y:S01]  /*0b10*/  BPT.TRAP 0x1 ;  /* 0x000000040000795c */ /* 0x000fe20000300000 */
.L_x_12:
[----:B------:R-:W0:Y:S01]  /*0b20*/  S2UR UR5, SR_CgaCtaId ;  /* 0x00000000000579c3 */ /* 0x000e220000008800 */
[----:B------:R-:W-:Y:S01]  /*0b30*/  SHF.L.U32 R5, RZ, 0x1f, RZ ;  /* 0x0000001fff057819 */ /* 0x000fe200000006ff */
[----:B------:R-:W-:Y:S02]  /*0b40*/  UMOV UR4, 0x400 ;  /* 0x0000040000047882 */ /* 0x000fe40000000000 */
[----:B0-----:R-:W-:-:S12]  /*0b50*/  ULEA UR4, UR5, UR4, 0x18 ;  /* 0x0000000405047291 */ /* 0x001fd8000f8ec03f */
.L_x_13:
[----:B0-----:R-:W-:-:S04]  /*0b60*/  IMAD.U32 R6, RZ, RZ, UR4 ;  /* 0x00000004ff067e24 */ /* 0x001fc8000f8e00ff */
[----:B------:R0:W2:Y:S03]  /*0b70*/  SYNCS.PHASECHK.TRANS64.TRYWAIT P0, [R6+URZ+0x36000], R5 ;  /* 0x03600005060075a7 */ /* 0x0000a6000800017f */
[----:B--2---:R-:W-:Y:S05]  /*0b80*/  @!P0 NANOSLEEP.SYNCS 0x989680 ;  /* 0x009896800000895d */ /* 0x004fea0003900000 */
[----:B------:R-:W2:Y:S02]  /*0b90*/  @!P0 SYNCS.PHASECHK.TRANS64 P0, [R6+URZ+0x36000], R5 ;  /* 0x03600005060085a7 */ /* 0x000ea4000800007f */
[----:B--2---:R-:W-:Y:S05]  /*0ba0*/  @!P0 BRA `(.L_x_13) ;  /* 0xfffffffc00ec8947 */ /* 0x004fea000383ffff */
[----:B------:R-:W-:Y:S01]  /*0bb0*/  UIADD3 UR5, UR4, 0x12000, URZ ;  /* 0x0001200004057890 */ /* 0x000fe2000fffe03f */
[----:B------:R-:W-:Y:S01]  /*0bc0*/  WARPGROUP.ARRIVE ;  /* 0x00000000000079c5 */ /* 0x000fe20000000000 */
[----:B------:R-:W-:Y:S02]  /*0bd0*/  USHF.R.U32.HI UR4, URZ, 0x4, UR4 ;  /* 0x000000043f047899 */ /* 0x000fe40008011604 */
[----:B------:R-:W-:Y:S02]  /*0be0*/  USHF.R.U32.HI UR5, URZ, 0x4, UR5 ;  /* 0x000000043f057899 */ /* 0x000fe40008011605 */
[----:B------:R-:W-:Y:S02]  /*0bf0*/  ULOP3.LUT UR4, UR4, 0x3fff, URZ, 0xc0, !UPT ;  /* 0x00003fff04047892 */ /* 0x000fe4000f8ec03f */
[----:B------:R-:W-:Y:S02]  /*0c00*/  ULOP3.LUT UR5, UR5, 0x3fff, URZ, 0xc0, !UPT ;  /* 0x00003fff05057892 */ /* 0x000fe4000f8ec03f */
[----:B------:R-:W-:-:S02]  /*0c10*/  ULOP3.LUT UR4, UR4, 0x10000, URZ, 0xfc, !UPT ;  /* 0x0001000004047892 */ /* 0x000fc4000f8efc3f */
[----:B------:R-:W-:Y:S01]  /*0c20*/  ULOP3.LUT UR6, UR5, 0x1000000, URZ, 0xfc, !UPT ;  /* 0x0100000005067892 */ /* 0x000fe2000f8efc3f */
[----:B------:R-:W-:Y:S02]  /*0c30*/  UMOV UR7, 0x40000040 ;  /* 0x4000004000077882 */ /* 0x000fe40000000000 */
[----:B------:R-:W-:-:S06]  /*0c40*/  UMOV UR5, 0x80000020 ;  /* 0x8000002000057882 */ /* 0x000fcc0000000000 */
[----:B------:R-:W-:Y:S01]  /*0c50*/  HGMMA.64x128x16.F32.BF16 R24, gdesc[UR4].tnspB, RZ, !UPT ;  /* 0x41e00000041879f0 */ /* 0x000fe2000c7018ff */
[----:B------:R-:W-:Y:S02]  /*0c60*/  UIADD3 UR4, UR4, 0x2, URZ ;  /* 0x0000000204047890 */ /* 0x000fe4000fffe03f */
[----:B------:R-:W-:Y:S01]  /*0c70*/  UIADD3 UR6, UR6, 0x80, URZ ;  /* 0x0000008006067890 */ /* 0x000fe2000fffe03f */
[----:B------:R-:W-:Y:S01]  /*0c80*/  UMOV UR5, 0x80000020 ;  /* 0x8000002000057882 */ /* 0x000fe20000000000 */
[----:B------:R-:W-:-:S07]  /*0c90*/  UMOV UR7, 0x40000040 ;  /* 0x4000004000077882 */ /* 0x000fce0000000000 */
[----:B------:R-:W-:Y:S01]  /*0ca0*/  HGMMA.64x128x16.F32.BF16 R24, gdesc[UR4].tnspB, R24, gsb0 ;  /* 0x41e00000041879f0 */ /* 0x000fe20008001818 */
[----:B------:R-:W-:-:S05]  /*0cb0*/  UMOV UR4, 0x1 ;  /* 0x0000000100047882 */ /* 0x000fca0000000000 */
.L_x_11:
[----:B0-----:R-:W-:-:S05]  /*0cc0*/  VIMNMX R5, R4, 0x1, PT ;  /* 0x0000000104057848 */ /* 0x001fca0003fe0100 */
[----:B------:R-:W-:-:S05]  /*0cd0*/  IMAD.IADD R6, R4, 0x1, -R5 ;  /* 0x0000000104067824 */ /* 0x000fca00078e0a05 */
[----:B------:R-:W-:-:S13]  /*0ce0*/  ISETP.GE.AND P0, PT, R6, 0x1, PT ;  /* 0x000000010600780c */ /* 0x000fda0003f06270 */
[----:B------:R-:W-:Y:S05]  /*0cf0*/  @!P0 BRA `(.L_x_14) ;  /* 0x0000000000e88947 */ /* 0x000fea0003800000 */
[----:B------:R-:W0:Y:S01]  /*0d00*/  S2UR UR6, SR_CgaCtaId ;  /* 0x00000000000679c3 */ /* 0x000e220000008800 */
[----:B------:R-:W-:Y:S01]  /*0d10*/  UMOV UR5, 0x400 ;  /* 0x0000040000057882 */ /* 0x000fe20000000000 */
[----:B------:R-:W-:Y:S01]  /*0d20*/  LOP3.LUT R10, R2, 0x1, RZ, 0xfc, !PT ;  /* 0x00000001020a7812 */ /* 0x000fe200078efcff */
[----:B------:R-:W-:Y:S01]  /*0d30*/  IMAD.MOV.U32 R9, RZ, RZ, RZ ;  /* 0x000000ffff097224 */ /* 0x000fe200078e00ff */
[----:B------:R-:W-:Y:S01]  /*0d40*/  UISETP.NE.U32.AND UP0, UPT, UR4, URZ, UPT ;  /* 0x0000003f0400728c */ /* 0x000fe2000bf05070 */
[----:B------:R-:W-:Y:S01]  /*0d50*/  IMAD.MOV.U32 R5, RZ, RZ, R6 ;  /* 0x000000ffff057224 */ /* 0x000fe200078e0006 */
[----:B0-----:R-:W-:-:S04]  /*0d60*/  ULEA UR7, UR6, UR5, 0x18 ;  /* 0x0000000506077291 */ /* 0x001fc8000f8ec03f */
[----:B------:R-:W-:Y:S02]  /*0d70*/  UIADD3 UR6, UR7, 0x12000, URZ ;  /* 0x0001200007067890 */ /* 0x000fe4000fffe03f */
[----:B------:R-:W-:Y:S02]  /*0d80*/  USHF.R.U32.HI UR5, URZ, 0x4, UR7 ;  /* 0x000000043f057899 */ /* 0x000fe40008011607 */
[----:B------:R-:W-:Y:S02]  /*0d90*/  USHF.R.U32.HI UR6, URZ, 0x4, UR6 ;  /* 0x000000043f067899 */ /* 0x000fe40008011606 */
[----:B------:R-:W-:Y:S02]  /*0da0*/  ULOP3.LUT UR5, UR5, 0x3fff, URZ, 0xc0, !UPT ;  /* 0x00003fff05057892 */ /* 0x000fe4000f8ec03f */
[----:B------:R-:W-:Y:S02]  /*0db0*/  ULOP3.LUT UR6, UR6, 0x3fff, URZ, 0xc0, !UPT ;  /* 0x00003fff06067892 */ /* 0x000fe4000f8ec03f */
[----:B------:R-:W-:-:S02]  /*0dc0*/  ULOP3.LUT UR14, UR5, 0x10000, URZ, 0xfc, !UPT ;  /* 0x00010000050e7892 */ /* 0x000fc4000f8efc3f */
[----:B------:R-:W-:Y:S01]  /*0dd0*/  ULOP3.LUT UR15, UR6, 0x1000000, URZ, 0xfc, !UPT ;  /* 0x01000000060f7892 */ /* 0x000fe2000f8efc3f */
[----:B------:R-:W-:-:S11]  /*0de0*/  UMOV UR5, URZ ;  /* 0x0000003f00057c82 */ /* 0x000fd60008000000 */
.L_x_19:
[----:B------:R-:W-:-:S13]  /*0df0*/  ISETP.NE.AND P1, PT, R10, 0x3, PT ;  /* 0x000000030a00780c */ /* 0x000fda0003f25270 */
[----:B0-----:R-:W-:Y:S05]  /*0e00*/  @!P1 BRA `(.L_x_15) ;  /* 0x0000000000049947 */ /* 0x001fea0003800000 */
[----:B------:R-:W-:Y:S01]  /*0e10*/  BPT.TRAP 0x1 ;  /* 0x000000040000795c */ /* 0x000fe20000300000 */
.L_x_15:
[----:B------:R-:W-:Y:S01]  /*0e20*/  SHF.L.U32 R7, R9, 0x1f, RZ ;  /* 0x0000001f09077819 */ /* 0x000fe200000006ff */
[----:B------:R-:W-:-:S12]  /*0e30*/  ULEA UR6, UR4, UR7, 0x3 ;  /* 0x0000000704067291 */ /* 0x000fd8000f8e183f */
.L_x_16:
[----:B0-----:R-:W-:-:S04]  /*0e40*/  IMAD.U32 R8, RZ, RZ, UR6 ;  /* 0x00000006ff087e24 */ /* 0x001fc8000f8e00ff */
[----:B------:R0:W2:Y:S03]  /*0e50*/  SYNCS.PHASECHK.TRANS64.TRYWAIT P0, [R8+URZ+0x36000], R7 ;  /* 0x03600007080075a7 */ /* 0x0000a6000800017f */
[----:B--2---:R-:W-:Y:S05]  /*0e60*/  @!P0 NANOSLEEP.SYNCS 0x989680 ;  /* 0x009896800000895d */ /* 0x004fea0003900000 */
[----:B------:R-:W2:Y:S02]  /*0e70*/  @!P0 SYNCS.PHASECHK.TRANS64 P0, [R8+URZ+0x36000], R7 ;  /* 0x03600007080085a7 */ /* 0x000ea4000800007f */
[----:B--2---:R-:W-:Y:S05]  /*0e80*/  @!P0 BRA `(.L_x_16) ;  /* 0xfffffffc00ec8947 */ /* 0x004fea000383ffff */
[----:B------:R-:W-:Y:S01]  /*0e90*/  ULEA UR8, UR4, UR14, 0x8 ;  /* 0x0000000e04087291 */ /* 0x000fe2000f8e403f */
[----:B------:R-:W-:Y:S01]  /*0ea0*/  WARPGROUP.ARRIVE ;  /* 0x00000000000079c5 */ /* 0x000fe20000000000 */
[----:B------:R-:W-:Y:S01]  /*0eb0*/  ULEA UR10, UR4, UR15, 0x9 ;  /* 0x0000000f040a7291 */ /* 0x000fe2000f8e483f */
[----:B------:R-:W-:Y:S01]  /*0ec0*/  UMOV UR9, 0x80000020 ;  /* 0x8000002000097882 */ /* 0x000fe20000000000 */
[----:B------:R-:W-:-:S07]  /*0ed0*/  UMOV UR11, 0x40000040 ;  /* 0x40000040000b7882 */ /* 0x000fce0000000000 */
[----:B------:R-:W-:Y:S01]  /*0ee0*/  HGMMA.64x128x16.F32.BF16 R24, gdesc[UR8].tnspB, R24, UP0 ;  /* 0x41e00000081879f0 */ /* 0x000fe2000bf01818 */
[----:B------:R-:W-:Y:S02]  /*0ef0*/  UIADD3 UR8, UR8, 0x2, URZ ;  /* 0x0000000208087890 */ /* 0x000fe4000fffe03f */
[----:B------:R-:W-:Y:S01]  /*0f00*/  UIADD3 UR10, UR10, 0x80, URZ ;  /* 0x000000800a0a7890 */ /* 0x000fe2000fffe03f */
[----:B------:R-:W-:Y:S01]  /*0f10*/  UMOV UR9, 0x80000020 ;  /* 0x8000002000097882 */ /* 0x000fe20000000000 */
[----:B------:R-:W-:-:S07]  /*0f20*/  UMOV UR11, 0x40000040 ;  /* 0x40000040000b7882 */ /* 0x000fce0000000000 */
[----:B------:R-:W-:Y:S03]  /*0f30*/  HGMMA.64x128x16.F32.BF16 R24, gdesc[UR8].tnspB, R24, gsb0 ;  /* 0x41e00000081879f0 */ /* 0x000fe60008001818 */
[----:B------:R-:W-:Y:S02]  /*0f40*/  WARPGROUP.DEPBAR.LE gsb0, 0x1 ;  /* 0x00008000000079c5 */ /* 0x000fe40000010100 */
[----:B------:R-:W-:Y:S05]  /*0f50*/  @!P1 BRA `(.L_x_17) ;  /* 0x0000000000049947 */ /* 0x000fea0003800000 */
[----:B------:R-:W-:Y:S01]  /*0f60*/  BPT.TRAP 0x1 ;  /* 0x000000040000795c */ /* 0x000fe20000300000 */
.L_x_17:
[----:B------:R-:W-:Y:S01]  /*0f70*/  ULEA UR6, UR5, UR7, 0x3 ;  /* 0x0000000705067291 */ /* 0x000fe2000f8e183f */
[----:B------:R-:W-:-:S03]  /*0f80*/  ISETP.GT.U32.AND P0, PT, R2, 0x1, PT ;  /* 0x000000010200780c */ /* 0x000fc60003f04070 */
[----:B------:R-:W-:-:S04]  /*0f90*/  UIADD3 UR6, UR6, 0x36090, URZ ;  /* 0x0003609006067890 */ /* 0x000fc8000fffe03f */
[----:B------:R-:W-:-:S09]  /*0fa0*/  UPRMT UR6, URZ, 0x654, UR6 ;  /* 0x000006543f067896 */ /* 0x000fd20008000006 */
[----:B------:R-:W-:Y:S01]  /*0fb0*/  SYNCS.ARRIVE.TRANS64.RED.A1T0 RZ, [UR6], RZ ;  /* 0x000000ffffff79a7 */ /* 0x000fe20008100406 */
[----:B------:R-:W-:Y:S05]  /*0fc0*/  @P0 BRA `(.L_x_18) ;  /* 0x0000000000040947 */ /* 0x000fea0003800000 */
[----:B------:R-:W-:Y:S01]  /*0fd0*/  BPT.TRAP 0x1 ;  /* 0x000000040000795c */ /* 0x000fe20000300000 */
.L_x_18:
[----:B------:R-:W-:Y:S01]  /*0fe0*/  UIADD3 UR4, UR4, 0x1, URZ ;  /* 0x0000000104047890 */ /* 0x000fe2000fffe03f */
[C---:B------:R-:W-:Y:S01]  /*0ff0*/  ISETP.GT.AND P0, PT, R5.reuse, 0x1, PT ;  /* 0x000000010500780c */ /* 0x040fe20003f04270 */
[----:B------:R-:W-:Y:S01]  /*1000*/  UIADD3 UR5, UR5, 0x1, URZ ;  /* 0x0000000105057890 */ /* 0x000fe2000fffe03f */
[----:B------:R-:W-:Y:S01]  /*1010*/  VIADD R5, R5, 0xffffffff ;  /* 0xffffffff05057836 */ /* 0x000fe20000000000 */
[----:B------:R-:W-:Y:S02]  /*1020*/  UISETP.NE.AND UP0, UPT, UR4, 0x12, UPT ;  /* 0x000000120400788c */ /* 0x000fe4000bf05270 */
[----:B------:R-:W-:Y:S02]  /*1030*/  UISETP.NE.AND UP1, UPT, UR5, 0x12, UPT ;  /* 0x000000120500788c */ /* 0x000fe4000bf25270 */
[----:B------:R-:W-:Y:S02]  /*1040*/  USEL UR6, URZ, 0x1, UP0 ;  /* 0x000000013f067887 */ /* 0x000fe40008000000 */
[----:B------:R-:W-:-:S02]  /*1050*/  USEL UR4, UR4, URZ, UP0 ;  /* 0x0000003f04047287 */ /* 0x000fc40008000000 */
[----:B------:R-:W-:Y:S02]  /*1060*/  USEL UR5, UR5, URZ, UP1 ;  /* 0x0000003f05057287 */ /* 0x000fe40008800000 */
[----:B------:R-:W-:Y:S01]  /*1070*/  UPLOP3.LUT UP0, UPT, UPT, UPT, UPT, 0x80, 0x0 ;  /* 0x000000000000789c */ /* 0x000fe20003f0f070 */
[----:B------:R-:W-:Y:S01]  /*1080*/  LOP3.LUT R9, R9, UR6, RZ, 0x3c, !PT ;  /* 0x0000000609097c12 */ /* 0x000fe2000f8e3cff */
[----:B------:R-:W-:Y:S09]  /*1090*/  @P0 BRA `(.L_x_19) ;  /* 0xfffffffc00540947 */ /* 0x000ff2000383ffff */
.L_x_14:
[----:B------:R-:W-:Y:S01]  /*10a0*/  ISETP.GE.AND P0, PT, R4, 0x1, PT ;  /* 0x000000010400780c */ /* 0x000fe20003f06270 */
[----:B------:R-:W-:-:S12]  /*10b0*/  WARPGROUP.DEPBAR.LE gsb0, 0x0 ;  /* 0x00008000000079c5 */ /* 0x000fd80000010000 */
[----:B------:R-:W-:Y:S05]  /*10c0*/  @!P0 BRA `(.L_x_20) ;  /* 0x0000000000448947 */ /* 0x000fea0003800000 */
[----:B------:R-:W-:-:S04]  /*10d0*/  LOP3.LUT R4, R2, 0x1, RZ, 0xfc, !PT ;  /* 0x0000000102047812 */ /* 0x000fc800078efcff */
[----:B------:R-:W-:-:S13]  /*10e0*/  ISETP.NE.AND P0, PT, R4, 0x3, PT ;  /* 0x000000030400780c */ /* 0x000fda0003f05270 */
[----:B------:R-:W-:Y:S05]  /*10f0*/  @!P0 BRA `(.L_x_21) ;  /* 0x0000000000048947 */ /* 0x000fea0003800000 */
[----:B------:R-:W-:Y:S01]  /*1100*/  BPT.TRAP 0x1 ;  /* 0x000000040000795c */ /* 0x000fe20000300000 */
.L_x_21:
[----:B0-----:R-:W0:Y:S01]  /*1110*/  S2R R7, SR_CgaCtaId ;  /* 0x0000000000077919 */ /* 0x001e220000008800 */
[----:B------:R-:W-:Y:S01]  /*1120*/  IMAD.WIDE.U32 R4, R6, 0x38e38e39, RZ ;  /* 0x38e38e3906047825 */ /* 0x000fe200078e00ff */
[----:B------:R-:W-:Y:S02]  /*1130*/  MOV R4, 0x400 ;  /* 0x0000040000047802 */ /* 0x000fe40000000f00 */
[----:B------:R-:W-:Y:S02]  /*1140*/  ISETP.GT.U32.AND P0, PT, R2, 0x1, PT ;  /* 0x000000010200780c */ /* 0x000fe40003f04070 */
[----:B------:R-:W-:-:S05]  /*1150*/  SHF.R.U32.HI R5, RZ, 0x2, R5 ;  /* 0x00000002ff057819 */ /* 0x000fca0000011605 */
[----:B------:R-:W-:Y:S01]  /*1160*/  IMAD R6, R5, -0x12, R6 ;  /* 0xffffffee05067824 */ /* 0x000fe200078e0206 */
[----:B0-----:R-:W-:-:S05]  /*1170*/  LEA R7, R7, R4, 0x18 ;  /* 0x0000000407077211 */ /* 0x001fca00078ec0ff */
[----:B------:R-:W-:-:S04]  /*1180*/  IMAD R6, R6, 0x8, R7 ;  /* 0x0000000806067824 */ /* 0x000fc800078e0207 */
[----:B------:R-:W-:-:S05]  /*1190*/  VIADD R6, R6, 0x36090 ;  /* 0x0003609006067836 */ /* 0x000fca0000000000 */
[----:B------:R-:W-:-:S04]  /*11a0*/  PRMT R6, RZ, 0x654, R6 ;  /* 0x00000654ff067816 */ /* 0x000fc80000000006 */
[----:B------:R2:W-:Y:S01]  /*11b0*/  SYNCS.ARRIVE.TRANS64.RED.A1T0 RZ, [R6+URZ], RZ ;  /* 0x000000ff06ff79a7 */ /* 0x0005e2000810043f */
[----:B------:R-:W-:Y:S05]  /*11c0*/  @P0 BRA `(.L_x_20) ;  /* 0x0000000000040947 */ /* 0x000fea0003800000 */
[----:B------:R-:W-:Y:S01]  /*11d0*/  BPT.TRAP 0x1 ;  /* 0x000000040000795c */ /* 0x000fe20000300000 */
.L_x_20:
[----:B------:R-:W4:Y:S01]  /*11e0*/  S2R R5, SR_TID.X ;  /* 0x0000000000057919 */ /* 0x000f220000002100 */
[----:B------:R-:W-:Y:S01]  /*11f0*/  ULDC.64 UR4, c[0x0][0x280] ;  /* 0x0000a00000047ab9 */ /* 0x000fe20000000a00 */
[----:B------:R-:W0:Y:S01]  /*1200*/  S2R R4, SR_CTAID.Y ;  /* 0x0000000000047919 */ /* 0x000e220000002600 */
[----:B------:R-:W1:Y:S01]  /*1210*/  S2R R15, SR_CTAID.X ;  /* 0x00000000000f7919 */ /* 0x000e620000002500 */
[----:B----4-:R-:W-:-:S04]  /*1220*/  SHF.R.S32.HI R2, RZ, 0x1f, R5 ;  /* 0x0000001fff027819 */ /* 0x010fc80000011405 */
[----:B------:R-:W-:Y:S01]  /*1230*/  LEA.HI R2, R2, R5, RZ, 0x7 ;  /* 0x0000000502027211 */ /* 0x000fe200078f38ff */
[----:B0-----:R-:W-:-:S03]  /*1240*/  IMAD.SHL.U32 R4, R4, 0x80, RZ ;  /* 0x0000008004047824 */ /* 0x001fc600078e00ff */
[----:B------:R-:W-:Y:S01]  /*1250*/  LOP3.LUT R2, R2, 0xffffff80, RZ, 0xc0, !PT ;  /* 0xffffff8002027812 */ /* 0x000fe200078ec0ff */
[----:B-1----:R-:W-:Y:S01]  /*1260*/  IMAD.SHL.U32 R8, R15, 0x40, RZ ;  /* 0x000000400f087824 */ /* 0x002fe200078e00ff */
[----:B------:R-:W-:-:S03]  /*1270*/  ISETP.GE.AND P0, PT, R4, UR5, PT ;  /* 0x0000000504007c0c */ /* 0x000fc6000bf06270 */
[----:B------:R-:W-:Y:S01]  /*1280*/  IMAD.IADD R2, R5, 0x1, -R2 ;  /* 0x0000000105027824 */ /* 0x000fe200078e0a02 */
[----:B------:R-:W-:-:S04]  /*1290*/  ISETP.GE.OR P0, PT, R8, UR4, P0 ;  /* 0x0000000408007c0c */ /* 0x000fc80008706670 */
[----:B------:R-:W-:-:S04]  /*12a0*/  SHF.R.S32.HI R5, RZ, 0x1f, R2 ;  /* 0x0000001fff057819 */ /* 0x000fc80000011402 */
[----:B--2---:R-:W-:-:S04]  /*12b0*/  LEA.HI R6, R5, R2, RZ, 0x2 ;  /* 0x0000000205067211 */ /* 0x004fc800078f10ff */
[--C-:B------:R-:W-:Y:S02]  /*12c0*/  SHF.R.S32.HI R10, RZ, 0x2, R6.reuse ;  /* 0x00000002ff0a7819 */ /* 0x100fe40000011406 */
[----:B------:R-:W-:-:S04]  /*12d0*/  SHF.R.S32.HI R7, RZ, 0x1f, R6 ;  /* 0x0000001fff077819 */ /* 0x000fc80000011406 */
[----:B------:R-:W-:-:S04]  /*12e0*/  LEA.HI R7, R7, R10, RZ, 0x3 ;  /* 0x0000000a07077211 */ /* 0x000fc800078f18ff */
[----:B------:R-:W-:Y:S01]  /*12f0*/  LOP3.LUT R11, R7, 0xfffffff8, RZ, 0xc0, !PT ;  /* 0xfffffff8070b7812 */ /* 0x000fe200078ec0ff */
[----:B------:R-:W-:Y:S06]  /*1300*/  @P0 EXIT ;  /* 0x000000000000094d */ /* 0x000fec0003800000 */
[----:B------:R-:W0:Y:S01]  /*1310*/  LDC.64 R16, c[0x0][0x658] ;  /* 0x00019600ff107b82 */ /* 0x000e220000000a00 */
[----:B------:R-:W-:Y:S01]  /*1320*/  IMAD.IADD R10, R10, 0x1, -R11 ;  /* 0x000000010a0a7824 */ /* 0x000fe200078e0a0b */
[----:B------:R-:W-:Y:S02]  /*1330*/  LOP3.LUT R7, R6, 0x7ffffffc, RZ, 0xc0, !PT ;  /* 0x7ffffffc06077812 */ /* 0x000fe400078ec0ff */
[----:B------:R-:W-:Y:S02]  /*1340*/  LEA.HI R5, R5, R2, RZ, 0x5 ;  /* 0x0000000205057211 */ /* 0x000fe400078f28ff */
[----:B------:R-:W-:Y:S01]  /*1350*/  SHF.R.S32.HI R11, RZ, 0x1f, R10 ;  /* 0x0000001fff0b7819 */ /* 0x000fe2000001140a */
[----:B------:R-:W-:Y:S01]  /*1360*/  IMAD.IADD R7, R2, 0x1, -R7 ;  /* 0x0000000102077824 */ /* 0x000fe200078e0a07 */
[----:B------:R-:W-:Y:S02]  /*1370*/  SHF.R.S32.HI R5, RZ, 0x5, R5 ;  /* 0x00000005ff057819 */ /* 0x000fe40000011405 */
[----:B---3-5:R-:W-:Y:S01]  /*1380*/  FSETP.NEU.AND P1, PT, R3, RZ, PT ;  /* 0x000000ff0300720b */ /* 0x028fe20003f2d000 */
[----:B------:R-:W-:-:S02]  /*1390*/  IMAD.SHL.U32 R7, R7, 0x2, RZ ;  /* 0x0000000207077824 */ /* 0x000fc400078e00ff */
[----:B------:R-:W-:-:S03]  /*13a0*/  IMAD.WIDE R14, R15, 0x40, R10 ;  /* 0x000000400f0e7825 */ /* 0x000fc600078e020a */
[----:B------:R-:W-:Y:S01]  /*13b0*/  SHF.R.S32.HI R9, RZ, 0x1f, R7 ;  /* 0x0000001fff097819 */ /* 0x000fe20000011407 */
[C---:B------:R-:W-:Y:S01]  /*13c0*/  IMAD R11, R5.reuse, -0x10, -R8 ;  /* 0xfffffff0050b7824 */ /* 0x040fe200078e0a08 */
[C---:B------:R-:W-:Y:S01]  /*13d0*/  IADD3 R8, P0, R4.reuse, R7, RZ ;  /* 0x0000000704087210 */ /* 0x040fe20007f1e0ff */
[----:B------:R-:W-:Y:S01]  /*13e0*/  IMAD.WIDE R14, R5, 0x10, R14 ;  /* 0x00000010050e7825 */ /* 0x000fe200078e020e */
[----:B------:R-:W-:Y:S02]  /*13f0*/  IADD3 R2, -R7, UR5, -R4 ;  /* 0x0000000507027c10 */ /* 0x000fe4000fffe904 */
[----:B------:R-:W-:Y:S01]  /*1400*/  LEA.HI.X.SX32 R9, R4, R9, 0x1, P0 ;  /* 0x0000000904097211 */ /* 0x000fe200000f0eff */
[-C--:B0-----:R-:W-:Y:S01]  /*1410*/  IMAD R4, R15, R16.reuse, RZ ;  /* 0x000000100f047224 */ /* 0x081fe200078e02ff */
[----:B------:R-:W-:Y:S02]  /*1420*/  IADD3 R10, R11, UR4, -R10 ;  /* 0x000000040b0a7c10 */ /* 0x000fe4000fffe80a */
[----:B------:R-:W-:Y:S01]  /*1430*/  ISETP.GT.AND P0, PT, R2, RZ, PT ;  /* 0x000000ff0200720c */ /* 0x000fe20003f04270 */
[----:B------:R-:W-:Y:S01]  /*1440*/  IMAD.WIDE.U32 R12, R14, R16, R8 ;  /* 0x000000100e0c7225 */ /* 0x000fe200078e0008 */
[----:B------:R-:W-:-:S02]  /*1450*/  SHF.L.U64.HI R11, R16, 0x3, R17 ;  /* 0x00000003100b7819 */ /* 0x000fc40000010211 */
[----:B------:R-:W-:Y:S01]  /*1460*/  ISETP.GT.AND P2, PT, R10, RZ, P0 ;  /* 0x000000ff0a00720c */ /* 0x000fe20000744270 */
[----:B------:R-:W-:Y:S02]  /*1470*/  IMAD R7, R14, R17, R4 ;  /* 0x000000110e077224 */ /* 0x000fe400078e0204 */
[----:B------:R-:W-:Y:S02]  /*1480*/  IMAD.SHL.U32 R16, R16, 0x8, RZ ;  /* 0x0000000810107824 */ /* 0x000fe400078e00ff */
[----:B------:R-:W-:Y:S01]  /*1490*/  IMAD.IADD R7, R13, 0x1, R7 ;  /* 0x000000010d077824 */ /* 0x000fe200078e0207 */
[----:B------:R-:W-:Y:S07]  /*14a0*/  @!P1 BRA `(.L_x_22) ;  /* 0x0000002c00fc9947 */ /* 0x000fee0003800000 */
[----:B------:R-:W-:Y:S01]  /*14b0*/  ULDC.64 UR6, c[0x0][0x630] ;  /* 0x00018c0000067ab9 */ /* 0x000fe20000000a00 */
[----:B------:R-:W-:Y:S01]  /*14c0*/  ULDC.64 UR8, c[0x0][0x628] ;  /* 0x00018a0000087ab9 */ /* 0x000fe20000000a00 */
[----:B------:R-:W-:Y:S01]  /*14d0*/  IMAD R13, R15, UR6, RZ ;  /* 0x000000060f0d7c24 */ /* 0x000fe2000f8e02ff */
[----:B------:R-:W-:Y:S01]  /*14e0*/  ULDC.64 UR4, c[0x0][0x650] ;  /* 0x0001940000047ab9 */ /* 0x000fe20000000a00 */
[----:B------:R-:W-:-:S04]  /*14f0*/  IMAD.WIDE.U32 R18, R14, UR6, R8 ;  /* 0x000000060e127c25 */ /* 0x000fc8000f8e0008 */
[----:B------:R-:W-:Y:S01]  /*1500*/  IMAD R13, R14, UR7, R13 ;  /* 0x000000070e0d7c24 */ /* 0x000fe2000f8e020d */
[----:B------:R-:W-:-:S03]  /*1510*/  LEA R4, P1, R18, UR8, 0x1 ;  /* 0x0000000812047c11 */ /* 0x000fc6000f8208ff */
[----:B------:R-:W-:-:S05]  /*1520*/  IMAD.IADD R5, R19, 0x1, R13 ;  /* 0x0000000113057824 */ /* 0x000fca00078e020d */
[----:B------:R-:W-:-:S05]  /*1530*/  LEA.HI.X R5, R18, UR9, R5, 0x1, P1 ;  /* 0x0000000912057c11 */ /* 0x000fca00088f0c05 */
[----:B------:R-:W2:Y:S01]  /*1540*/  @P2 LDG.E.LTC128B.U16 R17, desc[UR12][R4.64] ;  /* 0x0000000c04112981 */ /* 0x000ea2000c1e1520 */
[----:B------:R-:W-:Y:S01]  /*1550*/  ISETP.GT.AND P1, PT, R2, 0x1, PT ;  /* 0x000000010200780c */ /* 0x000fe20003f24270 */
[----:B------:R-:W-:Y:S03]  /*1560*/  BSSY B0, `(.L_x_23) ;  /* 0x000000b000007945 */ /* 0x000fe60003800000 */
[----:B------:R-:W-:Y:S01]  /*1570*/  ISETP.GT.AND P3, PT, R10, RZ, P1 ;  /* 0x000000ff0a00720c */ /* 0x000fe20000f64270 */
[----:B--2---:R-:W-:-:S04]  /*1580*/  IMAD.U32 R6, R17, 0x10000, RZ ;  /* 0x0001000011067824 */ /* 0x004fc800078e00ff */
[----:B------:R-:W-:Y:S01]  /*1590*/  FMUL R19, R6, R3 ;  /* 0x0000000306137220 */ /* 0x000fe20000400000 */
[----:B------:R-:W-:-:S03]  /*15a0*/  LEA R6, P4, R12, UR4, 0x1 ;  /* 0x000000040c067c11 */ /* 0x000fc6000f8808ff */
[----:B------:R-:W-:Y:S01]  /*15b0*/  FFMA R19, R24, R0, R19 ;  /* 0x0000000018137223 */ /* 0x000fe20000000013 */
[----:B------:R-:W-:-:S04]  /*15c0*/  LEA.HI.X R7, R12, UR5, R7, 0x1, P4 ;  /* 0x000000050c077c11 */ /* 0x000fc8000a0f0c07 */
[----:B------:R-:W-:-:S05]  /*15d0*/  F2FP.BF16.F32.PACK_AB R19, RZ, R19 ;  /* 0x00000013ff13723e */ /* 0x000fca00000010ff */
[----:B------:R0:W-:Y:S01]  /*15e0*/  @P2 STG.E.U16 desc[UR12][R6.64], R19 ;  /* 0x0000001306002986 */ /* 0x0001e2000c10150c */
[----:B------:R-:W-:Y:S05]  /*15f0*/  @!P3 BRA `(.L_x_24) ;  /* 0x000000000004b947 */ /* 0x000fea0003800000 */
[----:B------:R1:W5:Y:S02]  /*1600*/  LDG.E.LTC128B.U16 R17, desc[UR12][R4.64+0x2] ;  /* 0x0000020c04117981 */ /* 0x000364000c1e1520 */
.L_x_24:
[----:B------:R-:W-:Y:S05]  /*1610*/  BSYNC B0 ;  /* 0x0000000000007941 */ /* 0x000fea0003800000 */
.L_x_23:
[----:B------:R-:W-:Y:S01]  /*1620*/  USHF.L.U32 UR5, UR6, 0x3, URZ ;  /* 0x0000000306057899 */ /* 0x000fe2000800063f */
[----:B-----5:R-:W-:Y:S01]  /*1630*/  IMAD.U32 R12, R17, 0x10000, RZ ;  /* 0x00010000110c7824 */ /* 0x020fe200078e00ff */
[----:B------:R-:W-:Y:S01]  /*1640*/  USHF.L.U64.HI UR4, UR6, 0x3, UR7 ;  /* 0x0000000306047899 */ /* 0x000fe20008010207 */
[----:B------:R-:W-:Y:S02]  /*1650*/  ISETP.GT.AND P0, PT, R10, 0x8, P0 ;  /* 0x000000080a00780c */ /* 0x000fe40000704270 */
[----:B------:R-:W-:Y:S01]  /*1660*/  FMUL R12, R12, R3 ;  /* 0x000000030c0c7220 */ /* 0x000fe20000400000 */
[----:B------:R-:W-:Y:S02]  /*1670*/  IMAD.U32 R18, RZ, RZ, UR5 ;  /* 0x00000005ff127e24 */ /* 0x000fe4000f8e00ff */
[----:B0-----:R-:W-:Y:S02]  /*1680*/  IMAD.U32 R19, RZ, RZ, UR4 ;  /* 0x00000004ff137e24 */ /* 0x001fe4000f8e00ff */
[----:B------:R-:W-:Y:S01]  /*1690*/  FFMA R12, R25, R0, R12 ;  /* 0x00000000190c7223 */ /* 0x000fe2000000000c */
[----:B------:R-:W-:-:S04]  /*16a0*/  IMAD.WIDE.U32 R18, R14, UR6, R18 ;  /* 0x000000060e127c25 */ /* 0x000fc8000f8e0012 */
[----:B------:R-:W-:Y:S02]  /*16b0*/  F2FP.BF16.F32.PACK_AB R12, RZ, R12 ;  /* 0x0000000cff0c723e */ /* 0x000fe400000010ff */
[----:B------:R-:W-:Y:S02]  /*16c0*/  IADD3 R14, P2, R8, R18, RZ ;  /* 0x00000012080e7210 */ /* 0x000fe40007f5e0ff */
[----:B------:R-:W-:Y:S02]  /*16d0*/  PRMT R15, R12, 0x7610, R15 ;  /* 0x000076100c0f7816 */ /* 0x000fe4000000000f */
[----:B------:R-:W-:Y:S02]  /*16e0*/  IADD3.X R9, R9, R13, R19, P2, !PT ;  /* 0x0000000d09097210 */ /* 0x000fe400017fe413 */
[C---:B------:R-:W-:Y:S01]  /*16f0*/  LEA R8, P2, R14.reuse, UR8, 0x1 ;  /* 0x000000080e087c11 */ /* 0x040fe2000f8408ff */
[----:B------:R0:W-:Y:S03]  /*1700*/  @P3 STG.E.U16 desc[UR12][R6.64+0x2], R15 ;  /* 0x0000020f06003986 */ /* 0x0001e6000c10150c */
[----:B------:R-:W-:-:S02]  /*1710*/  LEA.HI.X R9, R14, UR9, R9, 0x1, P2 ;  /* 0x000000090e097c11 */ /* 0x000fc400090f0c09 */
[----:B------:R-:W-:-:S06]  /*1720*/  PRMT R14, R17, 0x7610, R14 ;  /* 0x00007610110e7816 */ /* 0x000fcc000000000e */
[----:B------:R-:W2:Y:S01]  /*1730*/  @P0 LDG.E.LTC128B.U16 R14, desc[UR12][R8.64] ;  /* 0x0000000c080e0981 */ /* 0x000ea2000c1e1520 */
[C---:B------:R-:W-:Y:S01]  /*1740*/  SHF.L.U64.HI R11, R16.reuse, 0x1, R11 ;  /* 0x00000001100b7819 */ /* 0x040fe2000001020b */
[----:B------:R-:W-:Y:S01]  /*1750*/  BSSY B0, `(.L_x_25) ;  /* 0x000000b000007945 */ /* 0x000fe20003800000 */
[----:B------:R-:W-:Y:S02]  /*1760*/  LEA R16, P2, R16, R6, 0x1 ;  /* 0x0000000610107211 */ /* 0x000fe400078408ff */
[----:B------:R-:W-:-:S03]  /*1770*/  ISETP.GT.AND P1, PT, R10, 0x8, P1 ;  /* 0x000000080a00780c */ /* 0x000fc60000f24270 */
[----:B------:R-:W-:Y:S02]  /*1780*/  IMAD.X R17, R11, 0x1, R7, P2 ;  /* 0x000000010b117824 */ /* 0x000fe400010e0607 */
[----:B--2---:R-:W-:-:S04]  /*1790*/  IMAD.U32 R12, R14, 0x10000, RZ ;  /* 0x000100000e0c7824 */ /* 0x004fc800078e00ff */
[----:B------:R-:W-:-:S04]  /*17a0*/  FMUL R13, R12, R3 ;  /* 0x000000030c0d7220 */ /* 0x000fc80000400000 */
[----:B------:R-:W-:-:S05]  /*17b0*/  FFMA R13, R26, R0, R13 ;  /* 0x000000001a0d7223 */ /* 0x000fca000000000d */
[----:B------:R-:W-:-:S05]  /*17c0*/  F2FP.BF16.F32.PACK_AB R13, RZ, R13 ;  /* 0x0000000dff0d723e */ /* 0x000fca00000010ff */
[----:B------:R0:W-:Y:S01]  /*17d0*/  @P0 STG.E.U16 desc[UR12][R16.64], R13 ;  /* 0x0000000d10000986 */ /* 0x0001e2000c10150c */
[----:B------:R-:W-:Y:S05]  /*17e0*/  @!P1 BRA `(.L_x_26) ;  /* 0x0000000000049947 */ /* 0x000fea0003800000 */
[----:B------:R2:W5:Y:S02]  /*17f0*/  LDG.E.LTC128B.U16 R14, desc[UR12][R8.64+0x2] ;  /* 0x0000020c080e7981 */ /* 0x000564000c1e1520 */
.L_x_26:
[----:B------:R-:W-:Y:S05]  /*1800*/  BSYNC B0 ;  /* 0x0000000000007941 */ /* 0x000fea0003800000 */
.L_x_25:
[----:B-----5:R-:W-:Y:S01]  /*1810*/  IMAD.U32 R12, R14, 0x10000, RZ ;  /* 0x000100000e0c7824 */ /* 0x020fe200078e00ff */
[----:B------:R-:W-:Y:S01]  /*1820*/  ISETP.GT.AND P0, PT, R2, 0x8, PT ;  /* 0x000000080200780c */ /* 0x000fe20003f04270 */
[----:B0-----:R-:W-:Y:S01]  /*1830*/  @P1 IMAD.MOV.U32 R13, RZ, RZ, R17 ;  /* 0x000000ffff0d1224 */ /* 0x001fe200078e0011 */
[----:B------:R-:W-:Y:S01]  /*1840*/  BSSY B0, `(.L_x_27) ;  /* 0x000000a000007945 */ /* 0x000fe20003800000 */
[----:B------:R-:W-:Y:S01]  /*1850*/  FMUL R12, R12, R3 ;  /* 0x000000030c0c7220 */ /* 0x000fe20000400000 */
[----:B------:R-:W-:-:S03]  /*1860*/  ISETP.GT.AND P2, PT, R10, RZ, P0 ;  /* 0x000000ff0a00720c */ /* 0x000fc60000744270 */
[----:B------:R-:W-:-:S05]  /*1870*/  FFMA R12, R27, R0, R12 ;  /* 0x000000001b0c7223 */ /* 0x000fca000000000c */
[----:B------:R-:W-:-:S04]  /*1880*/  F2FP.BF16.F32.PACK_AB R12, RZ, R12 ;  /* 0x0000000cff0c723e */ /* 0x000fc800000010ff */
[----:B------:R-:W-:Y:S01]  /*1890*/  PRMT R11, R12, 0x7610, R11 ;  /* 0x000076100c0b7816 */ /* 0x000fe2000000000b */
[----:B------:R-:W-:-:S05]  /*18a0*/  @P1 IMAD.MOV.U32 R12, RZ, RZ, R16 ;  /* 0x000000ffff0c1224 */ /* 0x000fca00078e0010 */
[----:B------:R0:W-:Y:S01]  /*18b0*/  @P1 STG.E.U16 desc[UR12][R12.64+0x2], R11 ;  /* 0x0000020b0c001986 */ /* 0x0001e2000c10150c */
[----:B------:R-:W-:Y:S05]  /*18c0*/  @!P2 BRA `(.L_x_28) ;  /* 0x000000000004a947 */ /* 0x000fea0003800000 */
[----:B------:R3:W5:Y:S02]  /*18d0*/  LDG.E.LTC128B.U16 R14, desc[UR12][R4.64+0x10] ;  /* 0x0000100c040e7981 */ /* 0x000764000c1e1520 */
.L_x_28:
[----:B------:R-:W-:Y:S05]  /*18e0*/  BSYNC B0 ;  /* 0x0000000000007941 */ /* 0x000fea0003800000 */
.L_x_27:
[----:B0----5:R-:W-:Y:S01]  /*18f0*/  IMAD.U32 R12, R14, 0x10000, RZ ;  /* 0x000100000e0c7824 */ /* 0x021fe200078e00ff */
[----:B------:R-:W-:Y:S01]  /*1900*/  ISETP.GT.AND P1, PT, R2, 0x9, PT ;  /* 0x000000090200780c */ /* 0x000fe20003f24270 */
[----:B------:R-:W-:Y:S02]  /*1910*/  BSSY B0, `(.L_x_29) ;  /* 0x0000008000007945 */ /* 0x000fe40003800000 */
[----:B------:R-:W-:Y:S01]  /*1920*/  FMUL R11, R12, R3 ;  /* 0x000000030c0b7220 */ /* 0x000fe20000400000 */
[----:B------:R-:W-:-:S03]  /*1930*/  ISETP.GT.AND P3, PT, R10, RZ, P1 ;  /* 0x000000ff0a00720c */ /* 0x000fc60000f64270 */
[----:B------:R-:W-:-:S05]  /*1940*/  FFMA R11, R28, R0, R11 ;  /* 0x000000001c0b7223 */ /* 0x000fca000000000b */
[----:B------:R-:W-:-:S05]  /*1950*/  F2FP.BF16.F32.PACK_AB R11, RZ, R11 ;  /* 0x0000000bff0b723e */ /* 0x000fca00000010ff */
[----:B------:R0:W-:Y:S01]  /*1960*/  @P2 STG.E.U16 desc[UR12][R6.64+0x10], R11 ;  /* 0x0000100b06002986 */ /* 0x0001e2000c10150c */
[----:B------:R-:W-:Y:S05]  /*1970*/  @!P3 BRA `(.L_x_30) ;  /* 0x000000000004b947 */ /* 0x000fea0003800000 */
[----:B------:R4:W5:Y:S02]  /*1980*/  LDG.E.LTC128B.U16 R14, desc[UR12][R4.64+0x12] ;  /* 0x0000120c040e7981 */ /* 0x000964000c1e1520 */
.L_x_30:
[----:B------:R-:W-:Y:S05]  /*1990*/  BSYNC B0 ;  /* 0x0000000000007941 */ /* 0x000fea0003800000 */
.L_x_29:
[----:B-----5:R-:W-:Y:S01]  /*19a0*/  IMAD.U32 R12, R14, 0x10000, RZ ;  /* 0x000100000e0c7824 */ /* 0x020fe200078e00ff */
[----:B------:R-:W-:Y:S01]  /*19b0*/  ISETP.GT.AND P0, PT, R10, 0x8, P0 ;  /* 0x000000080a00780c */ /* 0x000fe20000704270 */
[----:B------:R-:W-:Y:S02]  /*19c0*/  BSSY B0, `(.L_x_31) ;  /* 0x0000007000007945 */ /* 0x000fe40003800000 */
[----:B------:R-:W-:-:S04]  /*19d0*/  FMUL R12, R12, R3 ;  /* 0x000000030c0c7220 */ /* 0x000fc80000400000 */
[----:B------:R-:W-:-:S05]  /*19e0*/  FFMA R12, R29, R0, R12 ;  /* 0x000000001d0c7223 */ /* 0x000fca000000000c */
[----:B------:R-:W-:-:S05]  /*19f0*/  F2FP.BF16.F32.PACK_AB R12, RZ, R12 ;  /* 0x0000000cff0c723e */ /* 0x000fca00000010ff */
[----:B------:R0:W-:Y:S01]  /*1a00*/  @P3 STG.E.U16 desc[UR12][R6.64+0x12], R12 ;  /* 0x0000120c06003986 */ /* 0x0001e2000c10150c */
[----:B------:R-:W-:Y:S05]  /*1a10*/  @!P0 BRA `(.L_x_32) ;  /* 0x0000000000048947 */ /* 0x000fea0003800000 */
[----:B------:R0:W5:Y:S02]  /*1a20*/  LDG.E.LTC128B.U16 R14, desc[UR12][R8.64+0x10] ;  /* 0x0000100c080e7981 */ /* 0x000164000c1e1520 */
.L_x_32:
[----:B------:R-:W-:Y:S05]  /*1a30*/  BSYNC B0 ;  /* 0x0000000000007941 */ /* 0x000fea0003800000 */
.L_x_31:
[----:B0----5:R-:W-:Y:S01]  /*1a40*/  IMAD.U32 R12, R14, 0x10000, RZ ;  /* 0x000100000e0c7824 */ /* 0x021fe200078e00ff */
[----:B------:R-:W-:Y:S01]  /*1a50*/  ISETP.GT.AND P1, PT, R10, 0x8, P1 ;  /* 0x000000080a00780c */ /* 0x000fe20000f24270 */
[----:B------:R-:W-:Y:S01]  /*1a60*/  @P0 IMAD.MOV.U32 R13, RZ, RZ, R17 ;  /* 0x000000ffff0d0224 */ /* 0x000fe200078e0011 */
[----:B------:R-:W-:Y:S01]  /*1a70*/  BSSY B0, `(.L_x_33) ;  /* 0x0000008000007945 */ /* 0x000fe20003800000 */
[----:B------:R-:W-:Y:S01]  /*1a80*/  FMUL R11, R12, R3 ;  /* 0x000000030c0b7220 */ /* 0x000fe20000400000 */
[----:B------:R-:W-:-:S03]  /*1a90*/  @P0 IMAD.MOV.U32 R12, RZ, RZ, R16 ;  /* 0x000000ffff0c0224 */ /* 0x000fc600078e0010 */
[----:B------:R-:W-:-:S05]  /*1aa0*/  FFMA R11, R30, R0, R11 ;  /* 0x000000001e0b7223 */ /* 0x000fca000000000b */
[----:B------:R-:W-:-:S05]  /*1ab0*/  F2FP.BF16.F32.PACK_AB R11, RZ, R11 ;  /* 0x0000000bff0b723e */ /* 0x000fca00000010ff */
[----:B------:R0:W-:Y:S01]  /*1ac0*/  @P0 STG.E.U16 desc[UR12][R12.64+0x10], R11 ;  /* 0x0000100b0c000986 */ /* 0x0001e2000c10150c */
[----:B------:R-:W-:Y:S05]  /*1ad0*/  @!P1 BRA `(.L_x_34) ;  /* 0x0000000000049947 */ /* 0x000fea0003800000 */
[----:B------:R0:W5:Y:S02]  /*1ae0*/  LDG.E.LTC128B.U16 R14, desc[UR12][R8.64+0x12] ;  /* 0x0000120c080e7981 */ /* 0x000164000c1e1520 */
.L_x_34:
[----:B------:R-:W-:Y:S05]  /*1af0*/  BSYNC B0 ;  /* 0x0000000000007941 */ /* 0x000fea0003800000 */
.L_x_33:
[----:B0----5:R-:W-:Y:S01]  /*1b00*/  IMAD.U32 R12, R14, 0x10000, RZ ;  /* 0x000100000e0c7824 */ /* 0x021fe200078e00ff */
[----:B------:R-:W-:Y:S01]  /*1b10*/  ISETP.GT.AND P0, PT, R2, 0x10, PT ;  /* 0x000000100200780c */ /* 0x000fe20003f04270 */
[----:B------:R-:W-:Y:S01]  /*1b20*/  @P1 IMAD.MOV.U32 R13, RZ, RZ, R17 ;  /* 0x000000ffff0d1224 */ /* 0x000fe200078e0011 */
        /* <DEDUP_REMOVED lines=10> */
.L_x_36:
[----:B------:R-:W-:Y:S05]  /*1bd0*/  BSYNC B0 ;  /* 0x0000000000007941 */ /* 0x000fea0003800000 */
.L_x_35:
        /* <DEDUP_REMOVED lines=10> */
.L_x_38:
[----:B------:R-:W-:Y:S05]  /*1c80*/  BSYNC B0 ;  /* 0x0000000000007941 */ /* 0x000fea0003800000 */
.L_x_37:
        /* <DEDUP_REMOVED lines=9> */
.L_x_40:
[----:B------:R-:W-:Y:S05]  /*1d20*/  BSYNC B0 ;  /* 0x0000000000007941 */ /* 0x000fea0003800000 */
.L_x_39:
        /* <DEDUP_REMOVED lines=11> */
.L_x_42:
[----:B------:R-:W-:Y:S05]  /*1de0*/  BSYNC B0 ;  /* 0x0000000000007941 */ /* 0x000fea0003800000 */
.L_x_41:
        /* <DEDUP_REMOVED lines=13> */
.L_x_44:
[----:B------:R-:W-:Y:S05]  /*1ec0*/  BSYNC B0 ;  /* 0x0000000000007941 */ /* 0x000fea0003800000 */
.L_x_43:
        /* <DEDUP_REMOVED lines=10> */
.L_x_46:
[----:B------:R-:W-:Y:S05]  /*1f70*/  BSYNC B0 ;  /* 0x0000000000007941 */ /* 0x000fea0003800000 */
.L_x_45:
        /* <DEDUP_REMOVED lines=9> */
.L_x_48:
[----:B------:R-:W-:Y:S05]  /*2010*/  BSYNC B0 ;  /* 0x0000000000007941 */ /* 0x000fea0003800000 */
.L_x_47:
        /* <DEDUP_REMOVED lines=11> */
.L_x_50:
[----:B------:R-:W-:Y:S05]  /*20d0*/  BSYNC B0 ;  /* 0x0000000000007941 */ /* 0x000fea0003800000 */
.L_x_49:
        /* <DEDUP_REMOVED lines=13> */
.L_x_52:
[----:B------:R-:W-:Y:S05]  /*21b0*/  BSYNC B0 ;  /* 0x0000000000007941 */ /* 0x000fea0003800000 */
.L_x_51:
        /* <DEDUP_REMOVED lines=10> */
.L_x_54:
[----:B------:R-:W-:Y:S05]  /*2260*/  BSYNC B0 ;  /* 0x0000000000007941 */ /* 0x000fea0003800000 */
.L_x_53:
        /* <DEDUP_REMOVED lines=9> */
.L_x_56:
[----:B------:R-:W-:Y:S05]  /*2300*/  BSYNC B0 ;  /* 0x0000000000007941 */ /* 0x000fea0003800000 */
.L_x_55:
        /* <DEDUP_REMOVED lines=11> */
.L_x_58:
[----:B------:R-:W-:Y:S05]  /*23c0*/  BSYNC B0 ;  /* 0x0000000000007941 */ /* 0x000fea0003800000 */
.L_x_57:
        /* <DEDUP_REMOVED lines=13> */
.L_x_60:
[----:B------:R-:W-:Y:S05]  /*24a0*/  BSYNC B0 ;  /* 0x0000000000007941 */ /* 0x000fea0003800000 */
.L_x_59:
        /* <DEDUP_REMOVED lines=10> */
.L_x_62:
[----:B------:R-:W-:Y:S05]  /*2550*/  BSYNC B0 ;  /* 0x0000000000007941 */ /* 0x000fea0003800000 */
.L_x_61:
        /* <DEDUP_REMOVED lines=9> */
.L_x_64:
[----:B------:R-:W-:Y:S05]  /*25f0*/  BSYNC B0 ;  /* 0x0000000000007941 */ /* 0x000fea0003800000 */
.L_x_63:
        /* <DEDUP_REMOVED lines=11> */
.L_x_66:
[----:B------:R-:W-:Y:S05]  /*26b0*/  BSYNC B0 ;  /* 0x0000000000007941 */ /* 0x000fea0003800000 */
.L_x_65:
        /* <DEDUP_REMOVED lines=13> */
.L_x_68:
[----:B------:R-:W-:Y:S05]  /*2790*/  BSYNC B0 ;  /* 0x0000000000007941 */ /* 0x000fea0003800000 */
.L_x_67:
        /* <DEDUP_REMOVED lines=10> */
.L_x_70:
[----:B------:R-:W-:Y:S05]  /*2840*/  BSYNC B0 ;  /* 0x0000000000007941 */ /* 0x000fea0003800000 */
.L_x_69:
        /* <DEDUP_REMOVED lines=9> */
.L_x_72:
[----:B------:R-:W-:Y:S05]  /*28e0*/  BSYNC B0 ;  /* 0x0000000000007941 */ /* 0x000fea0003800000 */
.L_x_71:
        /* <DEDUP_REMOVED lines=11> */
.L_x_74:
[----:B------:R-:W-:Y:S05]  /*29a0*/  BSYNC B0 ;  /* 0x0000000000007941 */ /* 0x000fea0003800000 */
.L_x_73:
        /* <DEDUP_REMOVED lines=13> */
.L_x_76:
[----:B------:R-:W-:Y:S05]  /*2a80*/  BSYNC B0 ;  /* 0x0000000000007941 */ /* 0x000fea0003800000 */
.L_x_75:
        /* <DEDUP_REMOVED lines=10> */
.L_x_78:
[----:B------:R-:W-:Y:S05]  /*2b30*/  BSYNC B0 ;  /* 0x0000000000007941 */ /* 0x000fea0003800000 */
.L_x_77:
        /* <DEDUP_REMOVED lines=9> */
.L_x_80:
[----:B------:R-:W-:Y:S05]  /*2bd0*/  BSYNC B0 ;  /* 0x0000000000007941 */ /* 0x000fea0003800000 */
.L_x_79:
        /* <DEDUP_REMOVED lines=11> */
.L_x_82:
[----:B------:R-:W-:Y:S05]  /*2c90*/  BSYNC B0 ;  /* 0x0000000000007941 */ /* 0x000fea0003800000 */
.L_x_81:
        /* <DEDUP_REMOVED lines=13> */
.L_x_84:
[----:B------:R-:W-:Y:S05]  /*2d70*/  BSYNC B0 ;  /* 0x0000000000007941 */ /* 0x000fea0003800000 */
.L_x_83:
        /* <DEDUP_REMOVED lines=10> */
.L_x_86:
[----:B------:R-:W-:Y:S05]  /*2e20*/  BSYNC B0 ;  /* 0x0000000000007941 */ /* 0x000fea0003800000 */
.L_x_85:
        /* <DEDUP_REMOVED lines=9> */
.L_x_88:
[----:B------:R-:W-:Y:S05]  /*2ec0*/  BSYNC B0 ;  /* 0x0000000000007941 */ /* 0x000fea0003800000 */
.L_x_87:
        /* <DEDUP_REMOVED lines=11> */
.L_x_90:
[----:B------:R-:W-:Y:S05]  /*2f80*/  BSYNC B0 ;  /* 0x0000000000007941 */ /* 0x000fea0003800000 */
.L_x_89:
        /* <DEDUP_REMOVED lines=13> */
.L_x_92:
[----:B------:R-:W-:Y:S05]  /*3060*/  BSYNC B0 ;  /* 0x0000000000007941 */ /* 0x000fea0003800000 */
.L_x_91:
        /* <DEDUP_REMOVED lines=10> */
.L_x_94:
[----:B------:R-:W-:Y:S05]  /*3110*/  BSYNC B0 ;  /* 0x0000000000007941 */ /* 0x000fea0003800000 */
.L_x_93:
        /* <DEDUP_REMOVED lines=9> */
.L_x_96:
[----:B------:R-:W-:Y:S05]  /*31b0*/  BSYNC B0 ;  /* 0x0000000000007941 */ /* 0x000fea0003800000 */
.L_x_95:
        /* <DEDUP_REMOVED lines=11> */
.L_x_98:
[----:B------:R-:W-:Y:S05]  /*3270*/  BSYNC B0 ;  /* 0x0000000000007941 */ /* 0x000fea0003800000 */
.L_x_97:
        /* <DEDUP_REMOVED lines=13> */
.L_x_100:
[----:B------:R-:W-:Y:S05]  /*3350*/  BSYNC B0 ;  /* 0x0000000000007941 */ /* 0x000fea0003800000 */
.L_x_99:
        /* <DEDUP_REMOVED lines=10> */
.L_x_102:
[----:B------:R-:W-:Y:S05]  /*3400*/  BSYNC B0 ;  /* 0x0000000000007941 */ /* 0x000fea0003800000 */
.L_x_101:
        /* <DEDUP_REMOVED lines=9> */
.L_x_104:
[----:B------:R-:W-:Y:S05]  /*34a0*/  BSYNC B0 ;  /* 0x0000000000007941 */ /* 0x000fea0003800000 */
.L_x_103:
        /* <DEDUP_REMOVED lines=11> */
.L_x_106:
[----:B------:R-:W-:Y:S05]  /*3560*/  BSYNC B0 ;  /* 0x0000000000007941 */ /* 0x000fea0003800000 */
.L_x_105:
        /* <DEDUP_REMOVED lines=13> */
.L_x_108:
[----:B------:R-:W-:Y:S05]  /*3640*/  BSYNC B0 ;  /* 0x0000000000007941 */ /* 0x000fea0003800000 */
.L_x_107:
        /* <DEDUP_REMOVED lines=10> */
.L_x_110:
[----:B------:R-:W-:Y:S05]  /*36f0*/  BSYNC B0 ;  /* 0x0000000000007941 */ /* 0x000fea0003800000 */
.L_x_109:
        /* <DEDUP_REMOVED lines=9> */
.L_x_112:
[----:B------:R-:W-:Y:S05]  /*3790*/  BSYNC B0 ;  /* 0x0000000000007941 */ /* 0x000fea0003800000 */
.L_x_111:
        /* <DEDUP_REMOVED lines=11> */
.L_x_114:
[----:B------:R-:W-:Y:S05]  /*3850*/  BSYNC B0 ;  /* 0x0000000000007941 */ /* 0x000fea0003800000 */
.L_x_113:
        /* <DEDUP_REMOVED lines=13> */
.L_x_116:
[----:B------:R-:W-:Y:S05]  /*3930*/  BSYNC B0 ;  /* 0x0000000000007941 */ /* 0x000fea0003800000 */
.L_x_115:
        /* <DEDUP_REMOVED lines=10> */
.L_x_118:
[----:B------:R-:W-:Y:S05]  /*39e0*/  BSYNC B0 ;  /* 0x0000000000007941 */ /* 0x000fea0003800000 */
.L_x_117:
        /* <DEDUP_REMOVED lines=9> */
.L_x_120:
[----:B------:R-:W-:Y:S05]  /*3a80*/  BSYNC B0 ;  /* 0x0000000000007941 */ /* 0x000fea0003800000 */
.L_x_119:
        /* <DEDUP_REMOVED lines=11> */
.L_x_122:
[----:B------:R-:W-:Y:S05]  /*3b40*/  BSYNC B0 ;  /* 0x0000000000007941 */ /* 0x000fea0003800000 */
.L_x_121:
        /* <DEDUP_REMOVED lines=13> */
.L_x_124:
[----:B------:R-:W-:Y:S05]  /*3c20*/  BSYNC B0 ;  /* 0x0000000000007941 */ /* 0x000fea0003800000 */
.L_x_123:
        /* <DEDUP_REMOVED lines=10> */
.L_x_126:
[----:B------:R-:W-:Y:S05]  /*3cd0*/  BSYNC B0 ;  /* 0x0000000000007941 */ /* 0x000fea0003800000 */
.L_x_125:
        /* <DEDUP_REMOVED lines=9> */
.L_x_128:
[----:B------:R-:W-:Y:S05]  /*3d70*/  BSYNC B0 ;  /* 0x0000000000007941 */ /* 0x000fea0003800000 */
.L_x_127:
        /* <DEDUP_REMOVED lines=11> */
.L_x_130:
[----:B------:R-:W-:Y:S05]  /*3e30*/  BSYNC B0 ;  /* 0x0000000000007941 */ /* 0x000fea0003800000 */
.L_x_129:
        /* <DEDUP_REMOVED lines=13> */
.L_x_132:
[----:B------:R-:W-:Y:S05]  /*3f10*/  BSYNC B0 ;  /* 0x0000000000007941 */ /* 0x000fea0003800000 */
.L_x_131:
        /* <DEDUP_REMOVED lines=10> */
.L_x_134:
[----:B------:R-:W-:Y:S05]  /*3fc0*/  BSYNC B0 ;  /* 0x0000000000007941 */ /* 0x000fea0003800000 */
.L_x_133:
        /* <DEDUP_REMOVED lines=9> */
.L_x_136:
[----:B------:R-:W-:Y:S05]  /*4060*/  BSYNC B0 ;  /* 0x0000000000007941 */ /* 0x000fea0003800000 */
.L_x_135:
        /* <DEDUP_REMOVED lines=11> */
.L_x_138:
[----:B------:R-:W-:Y:S05]  /*4120*/  BSYNC B0 ;  /* 0x0000000000007941 */ /* 0x000fea0003800000 */
.L_x_137:
        /* <DEDUP_REMOVED lines=13> */
.L_x_140:
[----:B------:R-:W-:Y:S05]  /*4200*/  BSYNC B0 ;  /* 0x0000000000007941 */ /* 0x000fea0003800000 */
.L_x_139:
        /* <DEDUP_REMOVED lines=10> */
.L_x_142:
[----:B------:R-:W-:Y:S05]  /*42b0*/  BSYNC B0 ;  /* 0x0000000000007941 */ /* 0x000fea0003800000 */
.L_x_141:
        /* <DEDUP_REMOVED lines=9> */
.L_x_144:
[----:B------:R-:W-:Y:S05]  /*4350*/  BSYNC B0 ;  /* 0x0000000000007941 */ /* 0x000fea0003800000 */
.L_x_143:
[----:B0----5:R-:W-:Y:S01]  /*4360*/  IMAD.U32 R2, R14, 0x10000, RZ ;  /* 0x000100000e027824 */ /* 0x021fe200078e00ff */
[----:B------:R-:W-:Y:S01]  /*4370*/  ISETP.GT.AND P1, PT, R10, 0x8, P1 ;  /* 0x000000080a00780c */ /* 0x000fe20000f24270 */
[----:B-1-34-:R-:W-:Y:S01]  /*4380*/  @P0 IMAD.MOV.U32 R4, RZ, RZ, R16 ;  /* 0x000000ffff040224 */ /* 0x01afe200078e0010 */
[----:B------:R-:W-:Y:S01]  /*4390*/  BSSY B0, `(.L_x_145) ;  /* 0x0000009000007945 */ /* 0x000fe20003800000 */
[----:B------:R-:W-:-:S04]  /*43a0*/  FMUL R5, R2, R3 ;  /* 0x0000000302057220 */ /* 0x000fc80000400000 */
[----:B------:R-:W-:-:S05]  /*43b0*/  FFMA R5, R86, R0, R5 ;  /* 0x0000000056057223 */ /* 0x000fca0000000005 */
[----:B------:R-:W-:-:S04]  /*43c0*/  F2FP.BF16.F32.PACK_AB R5, RZ, R5 ;  /* 0x00000005ff05723e */ /* 0x000fc800000010ff */
[----:B------:R-:W-:Y:S01]  /*43d0*/  PRMT R2, R5, 0x7610, R2 ;  /* 0x0000761005027816 */ /* 0x000fe20000000002 */
[----:B------:R-:W-:-:S05]  /*43e0*/  @P0 IMAD.MOV.U32 R5, RZ, RZ, R17 ;  /* 0x000000ffff050224 */ /* 0x000fca00078e0011 */
[----:B------:R0:W-:Y:S01]  /*43f0*/  @P0 STG.E.U16 desc[UR12][R4.64+0xf0], R2 ;  /* 0x0000f00204000986 */ /* 0x0001e2000c10150c */
[----:B------:R-:W-:Y:S05]  /*4400*/  @!P1 BRA `(.L_x_146) ;  /* 0x0000000000049947 */ /* 0x000fea0003800000 */
[----:B------:R1:W5:Y:S02]  /*4410*/  LDG.E.LTC128B.U16 R14, desc[UR12][R8.64+0xf2] ;  /* 0x0000f20c080e7981 */ /* 0x000364000c1e1520 */
.L_x_146:
[----:B------:R-:W-:Y:S05]  /*4420*/  BSYNC B0 ;  /* 0x0000000000007941 */ /* 0x000fea0003800000 */
.L_x_145:
[----:B-----5:R-:W-:-:S04]  /*4430*/  IMAD.U32 R14, R14, 0x10000, RZ ;  /* 0x000100000e0e7824 */ /* 0x020fc800078e00ff */
[----:B------:R-:W-:-:S04]  /*4440*/  FMUL R14, R14, R3 ;  /* 0x000000030e0e7220 */ /* 0x000fc80000400000 */
[----:B------:R-:W-:Y:S01]  /*4450*/  FFMA R14, R87, R0, R14 ;  /* 0x00000000570e7223 */ /* 0x000fe2000000000e */
[----:B------:R-:W-:Y:S06]  /*4460*/  @!P1 EXIT ;  /* 0x000000000000994d */ /* 0x000fec0003800000 */
[----:B------:R-:W-:-:S05]  /*4470*/  F2FP.BF16.F32.PACK_AB R14, RZ, R14 ;  /* 0x0000000eff0e723e */ /* 0x000fca00000010ff */
[----:B------:R-:W-:Y:S01]  /*4480*/  STG.E.U16 desc[UR12][R16.64+0xf2], R14 ;  /* 0x0000f20e10007986 */ /* 0x000fe2000c10150c */
[----:B------:R-:W-:Y:S05]  /*4490*/  EXIT ;  /* 0x000000000000794d */ /* 0x000fea0003800000 */
.L_x_22:
[----:B------:R-:W-:Y:S01]  /*44a0*/  ISETP.GT.AND P3, PT, R2, 0x1, PT ;  /* 0x000000010200780c */ /* 0x000fe20003f64270 */
[----:B------:R-:W-:Y:S01]  /*44b0*/  ULDC.64 UR4, c[0x0][0x650] ;  /* 0x0001940000047ab9 */ /* 0x000fe20000000a00 */
[-C--:B------:R-:W-:Y:S01]  /*44c0*/  FMUL R24, R24, R0.reuse ;  /* 0x0000000018187220 */ /* 0x080fe20000400000 */
[-C--:B------:R-:W-:Y:S01]  /*44d0*/  FMUL R25, R25, R0.reuse ;  /* 0x0000000019197220 */ /* 0x080fe20000400000 */
[----:B------:R-:W-:Y:S01]  /*44e0*/  ISETP.GT.AND P4, PT, R10, RZ, P3 ;  /* 0x000000ff0a00720c */ /* 0x000fe20001f84270 */
[-C--:B------:R-:W-:Y:S01]  /*44f0*/  FMUL R26, R26, R0.reuse ;  /* 0x000000001a1a7220 */ /* 0x080fe20000400000 */
[----:B------:R-:W-:Y:S01]  /*4500*/  LEA R4, P1, R12, UR4, 0x1 ;  /* 0x000000040c047c11 */ /* 0x000fe2000f8208ff */
[----:B------:R-:W-:Y:S01]  /*4510*/  FMUL R27, R27, R0 ;  /* 0x000000001b1b7220 */ /* 0x000fe20000400000 */
[----:B------:R-:W-:Y:S01]  /*4520*/  F2FP.BF16.F32.PACK_AB R24, RZ, R24 ;  /* 0x00000018ff18723e */ /* 0x000fe200000010ff */
[-C--:B------:R-:W-:Y:S01]  /*4530*/  FMUL R28, R28, R0.reuse ;  /* 0x000000001c1c7220 */ /* 0x080fe20000400000 */
[----:B------:R-:W-:Y:S01]  /*4540*/  LEA.HI.X R5, R12, UR5, R7, 0x1, P1 ;  /* 0x000000050c057c11 */ /* 0x000fe200088f0c07 */
[-C--:B------:R-:W-:Y:S01]  /*4550*/  FMUL R29, R29, R0.reuse ;  /* 0x000000001d1d7220 */ /* 0x080fe20000400000 */
[----:B------:R-:W-:Y:S01]  /*4560*/  F2FP.BF16.F32.PACK_AB R25, RZ, R25 ;  /* 0x00000019ff19723e */ /* 0x000fe200000010ff */
[-C--:B------:R-:W-:Y:S01]  /*4570*/  FMUL R30, R30, R0.reuse ;  /* 0x000000001e1e7220 */ /* 0x080fe20000400000 */
[----:B------:R-:W-:Y:S01]  /*4580*/  ISETP.GT.AND P3, PT, R10, 0x8, P3 ;  /* 0x000000080a00780c */ /* 0x000fe20001f64270 */
[----:B------:R-:W-:Y:S01]  /*4590*/  @P2 STG.E.U16 desc[UR12][R4.64], R24 ;  /* 0x0000001804002986 */ /* 0x000fe2000c10150c */
[----:B------:R-:W-:Y:S01]  /*45a0*/  SHF.L.U64.HI R11, R16, 0x1, R11 ;  /* 0x00000001100b7819 */ /* 0x000fe2000001020b */
[----:B------:R-:W-:Y:S01]  /*45b0*/  FMUL R31, R31, R0 ;  /* 0x000000001f1f7220 */ /* 0x000fe20000400000 */
[----:B------:R-:W-:Y:S01]  /*45c0*/  ISETP.GT.AND P2, PT, R10, 0x8, P0 ;  /* 0x000000080a00780c */ /* 0x000fe20000744270 */
[----:B------:R-:W-:Y:S01]  /*45d0*/  @P4 STG.E.U16 desc[UR12][R4.64+0x2], R25 ;  /* 0x0000021904004986 */ /* 0x000fe2000c10150c */
[----:B------:R-:W-:Y:S01]  /*45e0*/  LEA R16, P4, R16, R4, 0x1 ;  /* 0x0000000410107211 */ /* 0x000fe200078808ff */
[-C--:B------:R-:W-:Y:S01]  /*45f0*/  FMUL R32, R32, R0.reuse ;  /* 0x0000000020207220 */ /* 0x080fe20000400000 */
[C---:B------:R-:W-:Y:S01]  /*4600*/  ISETP.GT.AND P1, PT, R2.reuse, 0x8, PT ;  /* 0x000000080200780c */ /* 0x040fe20003f24270 */
[-C--:B------:R-:W-:Y:S01]  /*4610*/  FMUL R33, R33, R0.reuse ;  /* 0x0000000021217220 */ /* 0x080fe20000400000 */
[----:B------:R-:W-:Y:S01]  /*4620*/  ISETP.GT.AND P0, PT, R2, 0x9, PT ;  /* 0x000000090200780c */ /* 0x000fe20003f04270 */
[----:B------:R-:W-:Y:S01]  /*4630*/  IMAD.X R17, R11, 0x1, R5, P4 ;  /* 0x000000010b117824 */ /* 0x000fe200020e0605 */
[C---:B------:R-:W-:Y:S01]  /*4640*/  ISETP.GT.AND P5, PT, R10.reuse, RZ, P1 ;  /* 0x000000ff0a00720c */ /* 0x040fe20000fa4270 */
[--C-:B------:R-:W-:Y:S01]  /*4650*/  @P3 IMAD.MOV.U32 R6, RZ, RZ, R16.reuse ;  /* 0x000000ffff063224 */ /* 0x100fe200078e0010 */
[C---:B------:R-:W-:Y:S01]  /*4660*/  ISETP.GT.AND P4, PT, R10.reuse, RZ, P0 ;  /* 0x000000ff0a00720c */ /* 0x040fe20000784270 */
[--C-:B------:R-:W-:Y:S01]  /*4670*/  @P3 IMAD.MOV.U32 R7, RZ, RZ, R17.reuse ;  /* 0x000000ffff073224 */ /* 0x100fe200078e0011 */
[----:B------:R-:W-:Y:S01]  /*4680*/  ISETP.GT.AND P1, PT, R10, 0x8, P1 ;  /* 0x000000080a00780c */ /* 0x000fe20000f24270 */
[----:B------:R-:W-:Y:S01]  /*4690*/  FMUL R34, R34, R0 ;  /* 0x0000000022227220 */ /* 0x000fe20000400000 */
[----:B------:R-:W-:Y:S01]  /*46a0*/  F2FP.BF16.F32.PACK_AB R26, RZ, R26 ;  /* 0x0000001aff1a723e */ /* 0x000fe200000010ff */
[-C--:B------:R-:W-:Y:S01]  /*46b0*/  FMUL R35, R35, R0.reuse ;  /* 0x0000000023237220 */ /* 0x080fe20000400000 */
[----:B------:R-:W-:Y:S01]  /*46c0*/  F2FP.BF16.F32.PACK_AB R27, RZ, R27 ;  /* 0x0000001bff1b723e */ /* 0x000fe200000010ff */
[----:B------:R-:W-:Y:S01]  /*46d0*/  FMUL R36, R36, R0 ;  /* 0x0000000024247220 */ /* 0x000fe20000400000 */
[----:B------:R-:W-:Y:S01]  /*46e0*/  F2FP.BF16.F32.PACK_AB R28, RZ, R28 ;  /* 0x0000001cff1c723e */ /* 0x000fe200000010ff */
[----:B------:R-:W-:Y:S01]  /*46f0*/  @P2 STG.E.U16 desc[UR12][R16.64], R26 ;  /* 0x0000001a10002986 */ /* 0x000fe2000c10150c */
[----:B------:R-:W-:Y:S01]  /*4700*/  F2FP.BF16.F32.PACK_AB R29, RZ, R29 ;  /* 0x0000001dff1d723e */ /* 0x000fe200000010ff */
[-C--:B------:R-:W-:Y:S01]  /*4710*/  FMUL R37, R37, R0.reuse ;  /* 0x0000000025257220 */ /* 0x080fe20000400000 */
[----:B------:R-:W-:Y:S01]  /*4720*/  ISETP.GT.AND P2, PT, R10, 0x8, P0 ;  /* 0x000000080a00780c */ /* 0x000fe20000744270 */
[----:B------:R0:W-:Y:S01]  /*4730*/  @P3 STG.E.U16 desc[UR12][R6.64+0x2], R27 ;  /* 0x0000021b06003986 */ /* 0x0001e2000c10150c */
[----:B------:R-:W-:Y:S01]  /*4740*/  ISETP.GT.AND P3, PT, R2, 0x10, PT ;  /* 0x000000100200780c */ /* 0x000fe20003f64270 */
[----:B------:R-:W-:Y:S01]  /*4750*/  FMUL R38, R38, R0 ;  /* 0x0000000026267220 */ /* 0x000fe20000400000 */
[----:B------:R-:W-:Y:S01]  /*4760*/  F2FP.BF16.F32.PACK_AB R30, RZ, R30 ;  /* 0x0000001eff1e723e */ /* 0x000fe200000010ff */
[----:B------:R-:W-:Y:S01]  /*4770*/  @P5 STG.E.U16 desc[UR12][R4.64+0x10], R28 ;  /* 0x0000101c04005986 */ /* 0x000fe2000c10150c */
[----:B------:R-:W-:Y:S01]  /*4780*/  ISETP.GT.AND P0, PT, R2, 0x11, PT ;  /* 0x000000110200780c */ /* 0x000fe20003f04270 */
[-C--:B------:R-:W-:Y:S01]  /*4790*/  FMUL R39, R39, R0.reuse ;  /* 0x0000000027277220 */ /* 0x080fe20000400000 */
[----:B------:R-:W-:Y:S01]  /*47a0*/  F2FP.BF16.F32.PACK_AB R31, RZ, R31 ;  /* 0x0000001fff1f723e */ /* 0x000fe200000010ff */
[----:B------:R-:W-:Y:S01]  /*47b0*/  @P4 STG.E.U16 desc[UR12][R4.64+0x12], R29 ;  /* 0x0000121d04004986 */ /* 0x000fe2000c10150c */
[----:B------:R-:W-:Y:S01]  /*47c0*/  ISETP.GT.AND P4, PT, R10, RZ, P3 ;  /* 0x000000ff0a00720c */ /* 0x000fe20001f84270 */
[----:B------:R-:W-:Y:S01]  /*47d0*/  FMUL R40, R40, R0 ;  /* 0x0000000028287220 */ /* 0x000fe20000400000 */
[C---:B------:R-:W-:Y:S01]  /*47e0*/  ISETP.GT.AND P3, PT, R10.reuse, 0x8, P3 ;  /* 0x000000080a00780c */ /* 0x040fe20001f64270 */
[--C-:B0-----:R-:W-:Y:S01]  /*47f0*/  @P1 IMAD.MOV.U32 R6, RZ, RZ, R16.reuse ;  /* 0x000000ffff061224 */ /* 0x101fe200078e0010 */
[----:B------:R-:W-:Y:S01]  /*4800*/  ISETP.GT.AND P5, PT, R10, RZ, P0 ;  /* 0x000000ff0a00720c */ /* 0x000fe200007a4270 */
[--C-:B------:R-:W-:Y:S01]  /*4810*/  @P1 IMAD.MOV.U32 R7, RZ, RZ, R17.reuse ;  /* 0x000000ffff071224 */ /* 0x100fe200078e0011 */
[----:B------:R-:W-:Y:S01]  /*4820*/  F2FP.BF16.F32.PACK_AB R32, RZ, R32 ;  /* 0x00000020ff20723e */ /* 0x000fe200000010ff */
[-C--:B------:R-:W-:Y:S01]  /*4830*/  FMUL R41, R41, R0.reuse ;  /* 0x0000000029297220 */ /* 0x080fe20000400000 */
[----:B------:R-:W-:Y:S01]  /*4840*/  F2FP.BF16.F32.PACK_AB R33, RZ, R33 ;  /* 0x00000021ff21723e */ /* 0x000fe200000010ff */
[-C--:B------:R-:W-:Y:S01]  /*4850*/  FMUL R42, R42, R0.reuse ;  /* 0x000000002a2a7220 */ /* 0x080fe20000400000 */
[----:B------:R0:W-:Y:S01]  /*4860*/  @P1 STG.E.U16 desc[UR12][R6.64+0x10], R30 ;  /* 0x0000101e06001986 */ /* 0x0001e2000c10150c */
[----:B------:R-:W-:Y:S01]  /*4870*/  ISETP.GT.AND P1, PT, R10, 0x8, P0 ;  /* 0x000000080a00780c */ /* 0x000fe20000724270 */
[----:B------:R-:W-:Y:S01]  /*4880*/  FMUL R43, R43, R0 ;  /* 0x000000002b2b7220 */ /* 0x000fe20000400000 */
[----:B------:R-:W-:Y:S01]  /*4890*/  F2FP.BF16.F32.PACK_AB R34, RZ, R34 ;  /* 0x00000022ff22723e */ /* 0x000fe200000010ff */
[-C--:B------:R-:W-:Y:S01]  /*48a0*/  FMUL R44, R44, R0.reuse ;  /* 0x000000002c2c7220 */ /* 0x080fe20000400000 */
[----:B------:R-:W-:Y:S01]  /*48b0*/  F2FP.BF16.F32.PACK_AB R35, RZ, R35 ;  /* 0x00000023ff23723e */ /* 0x000fe200000010ff */
[-C--:B------:R-:W-:Y:S01]  /*48c0*/  FMUL R45, R45, R0.reuse ;  /* 0x000000002d2d7220 */ /* 0x080fe20000400000 */
[----:B------:R-:W-:Y:S01]  /*48d0*/  ISETP.GT.AND P0, PT, R2, 0x19, PT ;  /* 0x000000190200780c */ /* 0x000fe20003f04270 */
[----:B------:R-:W-:Y:S01]  /*48e0*/  FMUL R46, R46, R0 ;  /* 0x000000002e2e7220 */ /* 0x000fe20000400000 */
[----:B------:R-:W-:Y:S01]  /*48f0*/  F2FP.BF16.F32.PACK_AB R36, RZ, R36 ;  /* 0x00000024ff24723e */ /* 0x000fe200000010ff */
[----:B------:R-:W-:Y:S01]  /*4900*/  FMUL R47, R47, R0 ;  /* 0x000000002f2f7220 */ /* 0x000fe20000400000 */
[----:B------:R-:W-:Y:S01]  /*4910*/  F2FP.BF16.F32.PACK_AB R37, RZ, R37 ;  /* 0x00000025ff25723e */ /* 0x000fe200000010ff */
[--C-:B0-----:R-:W-:Y:S01]  /*4920*/  @P2 IMAD.MOV.U32 R6, RZ, RZ, R16.reuse ;  /* 0x000000ffff062224 */ /* 0x101fe200078e0010 */
[----:B------:R-:W-:Y:S01]  /*4930*/  F2FP.BF16.F32.PACK_AB R38, RZ, R38 ;  /* 0x00000026ff26723e */ /* 0x000fe200000010ff */
[--C-:B------:R-:W-:Y:S01]  /*4940*/  @P2 IMAD.MOV.U32 R7, RZ, RZ, R17.reuse ;  /* 0x000000ffff072224 */ /* 0x100fe200078e0011 */
[----:B------:R-:W-:Y:S01]  /*4950*/  F2FP.BF16.F32.PACK_AB R39, RZ, R39 ;  /* 0x00000027ff27723e */ /* 0x000fe200000010ff */
[----:B------:R-:W-:Y:S01]  /*4960*/  FMUL R48, R48, R0 ;  /* 0x0000000030307220 */ /* 0x000fe20000400000 */
[----:B------:R-:W-:Y:S01]  /*4970*/  F2FP.BF16.F32.PACK_AB R40, RZ, R40 ;  /* 0x00000028ff28723e */ /* 0x000fe200000010ff */
[-C--:B------:R-:W-:Y:S01]  /*4980*/  FMUL R49, R49, R0.reuse ;  /* 0x0000000031317220 */ /* 0x080fe20000400000 */
[----:B------:R0:W-:Y:S01]  /*4990*/  @P2 STG.E.U16 desc[UR12][R6.64+0x12], R31 ;  /* 0x0000121f06002986 */ /* 0x0001e2000c10150c */
[----:B------:R-:W-:Y:S01]  /*49a0*/  ISETP.GT.AND P2, PT, R2, 0x18, PT ;  /* 0x000000180200780c */ /* 0x000fe20003f44270 */
[-C--:B------:R-:W-:Y:S01]  /*49b0*/  FMUL R50, R50, R0.reuse ;  /* 0x0000000032327220 */ /* 0x080fe20000400000 */
[----:B------:R-:W-:Y:S01]  /*49c0*/  F2FP.BF16.F32.PACK_AB R41, RZ, R41 ;  /* 0x00000029ff29723e */ /* 0x000fe200000010ff */
[----:B------:R-:W-:Y:S01]  /*49d0*/  @P4 STG.E.U16 desc[UR12][R4.64+0x20], R32 ;  /* 0x0000202004004986 */ /* 0x000fe2000c10150c */
[C---:B------:R-:W-:Y:S01]  /*49e0*/  ISETP.GT.AND P4, PT, R10.reuse, RZ, P2 ;  /* 0x000000ff0a00720c */ /* 0x040fe20001784270 */
[-C--:B------:R-:W-:Y:S01]  /*49f0*/  FMUL R51, R51, R0.reuse ;  /* 0x0000000033337220 */ /* 0x080fe20000400000 */
[C---:B------:R-:W-:Y:S01]  /*4a00*/  ISETP.GT.AND P2, PT, R10.reuse, 0x8, P2 ;  /* 0x000000080a00780c */ /* 0x040fe20001744270 */
[----:B------:R-:W-:Y:S01]  /*4a10*/  @P5 STG.E.U16 desc[UR12][R4.64+0x22], R33 ;  /* 0x0000222104005986 */ /* 0x000fe2000c10150c */
[----:B------:R-:W-:Y:S01]  /*4a20*/  ISETP.GT.AND P5, PT, R10, RZ, P0 ;  /* 0x000000ff0a00720c */ /* 0x000fe200007a4270 */
[----:B------:R-:W-:Y:S01]  /*4a30*/  FMUL R52, R52, R0 ;  /* 0x0000000034347220 */ /* 0x000fe20000400000 */
[----:B------:R-:W-:Y:S01]  /*4a40*/  F2FP.BF16.F32.PACK_AB R42, RZ, R42 ;  /* 0x0000002aff2a723e */ /* 0x000fe200000010ff */
[--C-:B0-----:R-:W-:Y:S01]  /*4a50*/  @P3 IMAD.MOV.U32 R6, RZ, RZ, R16.reuse ;  /* 0x000000ffff063224 */ /* 0x101fe200078e0010 */
[----:B------:R-:W-:Y:S01]  /*4a60*/  F2FP.BF16.F32.PACK_AB R43, RZ, R43 ;  /* 0x0000002bff2b723e */ /* 0x000fe200000010ff */
[--C-:B------:R-:W-:Y:S01]  /*4a70*/  @P3 IMAD.MOV.U32 R7, RZ, RZ, R17.reuse ;  /* 0x000000ffff073224 */ /* 0x100fe200078e0011 */
[----:B------:R-:W-:Y:S01]  /*4a80*/  F2FP.BF16.F32.PACK_AB R44, RZ, R44 ;  /* 0x0000002cff2c723e */ /* 0x000fe200000010ff */
[-C--:B------:R-:W-:Y:S01]  /*4a90*/  FMUL R53, R53, R0.reuse ;  /* 0x0000000035357220 */ /* 0x080fe20000400000 */
[----:B------:R-:W-:Y:S01]  /*4aa0*/  F2FP.BF16.F32.PACK_AB R45, RZ, R45 ;  /* 0x0000002dff2d723e */ /* 0x000fe200000010ff */
[-C--:B------:R-:W-:Y:S01]  /*4ab0*/  FMUL R54, R54, R0.reuse ;  /* 0x0000000036367220 */ /* 0x080fe20000400000 */
[----:B------:R0:W-:Y:S01]  /*4ac0*/  @P3 STG.E.U16 desc[UR12][R6.64+0x20], R34 ;  /* 0x0000202206003986 */ /* 0x0001e2000c10150c */
[----:B------:R-:W-:Y:S01]  /*4ad0*/  ISETP.GT.AND P3, PT, R2, 0x20, PT ;  /* 0x000000200200780c */ /* 0x000fe20003f64270 */
[----:B------:R-:W-:Y:S01]  /*4ae0*/  FMUL R55, R55, R0 ;  /* 0x0000000037377220 */ /* 0x000fe20000400000 */
[----:B------:R-:W-:Y:S01]  /*4af0*/  F2FP.BF16.F32.PACK_AB R46, RZ, R46 ;  /* 0x0000002eff2e723e */ /* 0x000fe200000010ff */
[-C--:B------:R-:W-:Y:S01]  /*4b00*/  FMUL R56, R56, R0.reuse ;  /* 0x0000000038387220 */ /* 0x080fe20000400000 */
[----:B------:R-:W-:Y:S01]  /*4b10*/  F2FP.BF16.F32.PACK_AB R47, RZ, R47 ;  /* 0x0000002fff2f723e */ /* 0x000fe200000010ff */
[----:B------:R-:W-:Y:S01]  /*4b20*/  FMUL R57, R57, R0 ;  /* 0x0000000039397220 */ /* 0x000fe20000400000 */
[----:B------:R-:W-:Y:S01]  /*4b30*/  F2FP.BF16.F32.PACK_AB R48, RZ, R48 ;  /* 0x00000030ff30723e */ /* 0x000fe200000010ff */
[-C--:B------:R-:W-:Y:S01]  /*4b40*/  FMUL R58, R58, R0.reuse ;  /* 0x000000003a3a7220 */ /* 0x080fe20000400000 */
[----:B------:R-:W-:Y:S01]  /*4b50*/  F2FP.BF16.F32.PACK_AB R49, RZ, R49 ;  /* 0x00000031ff31723e */ /* 0x000fe200000010ff */
        /* <DEDUP_REMOVED lines=10> */
[----:B------:R-:W-:Y:S01]  /*4c00*/  ISETP.GT.AND P1, PT, R10, 0x8, P0 ;  /* 0x000000080a00780c */ /* 0x000fe20000724270 */
[-C--:B------:R-:W-:Y:S01]  /*4c10*/  FMUL R62, R62, R0.reuse ;  /* 0x000000003e3e7220 */ /* 0x080fe20000400000 */
[----:B------:R-:W-:Y:S01]  /*4c20*/  ISETP.GT.AND P0, PT, R2, 0x21, PT ;  /* 0x000000210200780c */ /* 0x000fe20003f04270 */
        /* <DEDUP_REMOVED lines=65> */
[----:B0-----:R-:W-:Y:S01]  /*5040*/  @P1 IMAD.MOV.U32 R6, RZ, RZ, R16 ;  /* 0x000000ffff061224 */ /* 0x001fe200078e0010 */
[----:B------:R-:W-:Y:S01]  /*5050*/  F2FP.BF16.F32.PACK_AB R75, RZ, R75 ;  /* 0x0000004bff4b723e */ /* 0x000fe200000010ff */
[----:B------:R-:W-:Y:S01]  /*5060*/  @P1 IMAD.MOV.U32 R7, RZ, RZ, R17 ;  /* 0x000000ffff071224 */ /* 0x000fe200078e0011 */
        /* <DEDUP_REMOVED lines=10> */
[----:B------:R-:W-:Y:S01]  /*5110*/  FMUL R0, R87, R0 ;  /* 0x0000000057007220 */ /* 0x000fe20000400000 */
[C---:B------:R-:W-:Y:S01]  /*5120*/  ISETP.GT.AND P3, PT, R10.reuse, 0x8, P3 ;  /* 0x000000080a00780c */ /* 0x040fe20001f64270 */
[----:B------:R-:W-:Y:S01]  /*5130*/  @P5 STG.E.U16 desc[UR12][R4.64+0x52], R45 ;  /* 0x0000522d04005986 */ /* 0x000fe2000c10150c */
[----:B------:R-:W-:-:S02]  /*5140*/  ISETP.GT.AND P5, PT, R10, RZ, P0 ;  /* 0x000000ff0a00720c */ /* 0x000fc400007a4270 */
[----:B------:R-:W-:Y:S01]  /*5150*/  F2FP.BF16.F32.PACK_AB R78, RZ, R78 ;  /* 0x0000004eff4e723e */ /* 0x000fe200000010ff */
[----:B0-----:R-:W-:Y:S01]  /*5160*/  @P2 IMAD.MOV.U32 R6, RZ, RZ, R16 ;  /* 0x000000ffff062224 */ /* 0x001fe200078e0010 */
[----:B------:R-:W-:Y:S01]  /*5170*/  F2FP.BF16.F32.PACK_AB R79, RZ, R79 ;  /* 0x0000004fff4f723e */ /* 0x000fe200000010ff */
[----:B------:R-:W-:Y:S01]  /*5180*/  @P2 IMAD.MOV.U32 R7, RZ, RZ, R17 ;  /* 0x000000ffff072224 */ /* 0x000fe200078e0011 */
[----:B------:R-:W-:Y:S02]  /*5190*/  F2FP.BF16.F32.PACK_AB R80, RZ, R80 ;  /* 0x00000050ff50723e */ /* 0x000fe400000010ff */
[----:B------:R-:W-:Y:S02]  /*51a0*/  F2FP.BF16.F32.PACK_AB R81, RZ, R81 ;  /* 0x00000051ff51723e */ /* 0x000fe400000010ff */
[----:B------:R0:W-:Y:S01]  /*51b0*/  @P2 STG.E.U16 desc[UR12][R6.64+0x50], R46 ;  /* 0x0000502e06002986 */ /* 0x0001e2000c10150c */
[----:B------:R-:W-:Y:S02]  /*51c0*/  ISETP.GT.AND P2, PT, R2, 0x38, PT ;  /* 0x000000380200780c */ /* 0x000fe40003f44270 */
[----:B------:R-:W-:-:S02]  /*51d0*/  F2FP.BF16.F32.PACK_AB R82, RZ, R82 ;  /* 0x00000052ff52723e */ /* 0x000fc400000010ff */
[----:B------:R-:W-:Y:S02]  /*51e0*/  F2FP.BF16.F32.PACK_AB R83, RZ, R83 ;  /* 0x00000053ff53723e */ /* 0x000fe400000010ff */
[----:B------:R-:W-:Y:S02]  /*51f0*/  F2FP.BF16.F32.PACK_AB R84, RZ, R84 ;  /* 0x00000054ff54723e */ /* 0x000fe400000010ff */
[----:B------:R-:W-:Y:S02]  /*5200*/  F2FP.BF16.F32.PACK_AB R85, RZ, R85 ;  /* 0x00000055ff55723e */ /* 0x000fe400000010ff */
[----:B------:R-:W-:Y:S01]  /*5210*/  F2FP.BF16.F32.PACK_AB R86, RZ, R86 ;  /* 0x00000056ff56723e */ /* 0x000fe200000010ff */
[----:B0-----:R-:W-:Y:S02]  /*5220*/  @P1 IMAD.MOV.U32 R6, RZ, RZ, R16 ;  /* 0x000000ffff061224 */ /* 0x001fe400078e0010 */
[----:B------:R-:W-:-:S05]  /*5230*/  @P1 IMAD.MOV.U32 R7, RZ, RZ, R17 ;  /* 0x000000ffff071224 */ /* 0x000fca00078e0011 */
[----:B------:R0:W-:Y:S01]  /*5240*/  @P1 STG.E.U16 desc[UR12][R6.64+0x52], R47 ;  /* 0x0000522f06001986 */ /* 0x0001e2000c10150c */
[----:B------:R-:W-:Y:S02]  /*5250*/  ISETP.GT.AND P1, PT, R10, 0x8, P0 ;  /* 0x000000080a00780c */ /* 0x000fe40000724270 */
[----:B------:R-:W-:Y:S01]  /*5260*/  ISETP.GT.AND P0, PT, R2, 0x39, PT ;  /* 0x000000390200780c */ /* 0x000fe20003f04270 */
[----:B------:R-:W-:Y:S01]  /*5270*/  @P4 STG.E.U16 desc[UR12][R4.64+0x60], R48 ;  /* 0x0000603004004986 */ /* 0x000fe2000c10150c */
[C---:B------:R-:W-:Y:S02]  /*5280*/  ISETP.GT.AND P4, PT, R10.reuse, RZ, P2 ;  /* 0x000000ff0a00720c */ /* 0x040fe40001784270 */
[C---:B------:R-:W-:Y:S01]  /*5290*/  ISETP.GT.AND P2, PT, R10.reuse, 0x8, P2 ;  /* 0x000000080a00780c */ /* 0x040fe20001744270 */
[----:B------:R-:W-:Y:S01]  /*52a0*/  @P5 STG.E.U16 desc[UR12][R4.64+0x62], R49 ;  /* 0x0000623104005986 */ /* 0x000fe2000c10150c */
[----:B------:R-:W-:Y:S01]  /*52b0*/  ISETP.GT.AND P5, PT, R10, RZ, P0 ;  /* 0x000000ff0a00720c */ /* 0x000fe200007a4270 */
[----:B0-----:R-:W-:-:S02]  /*52c0*/  @P3 IMAD.MOV.U32 R6, RZ, RZ, R16 ;  /* 0x000000ffff063224 */ /* 0x001fc400078e0010 */
[----:B------:R-:W-:-:S05]  /*52d0*/  @P3 IMAD.MOV.U32 R7, RZ, RZ, R17 ;  /* 0x000000ffff073224 */ /* 0x000fca00078e0011 */
[----:B------:R0:W-:Y:S01]  /*52e0*/  @P3 STG.E.U16 desc[UR12][R6.64+0x60], R50 ;  /* 0x0000603206003986 */ /* 0x0001e2000c10150c */
[----:B------:R-:W-:Y:S01]  /*52f0*/  ISETP.GT.AND P3, PT, R2, 0x40, PT ;  /* 0x000000400200780c */ /* 0x000fe20003f64270 */
        /* <DEDUP_REMOVED lines=37> */
[C---:B------:R-:W-:Y:S02]  /*5550*/  ISETP.GT.AND P5, PT, R10.reuse, RZ, P0 ;  /* 0x000000ff0a00720c */ /* 0x040fe400007a4270 */
[----:B------:R-:W-:Y:S01]  /*5560*/  ISETP.GT.AND P0, PT, R10, 0x8, P0 ;  /* 0x000000080a00780c */ /* 0x000fe20000704270 */
[----:B0-----:R-:W-:-:S02]  /*5570*/  @P2 IMAD.MOV.U32 R6, RZ, RZ, R16 ;  /* 0x000000ffff062224 */ /* 0x001fc400078e0010 */
[----:B------:R-:W-:-:S05]  /*5580*/  @P2 IMAD.MOV.U32 R7, RZ, RZ, R17 ;  /* 0x000000ffff072224 */ /* 0x000fca00078e0011 */
[----:B------:R0:W-:Y:S01]  /*5590*/  @P2 STG.E.U16 desc[UR12][R6.64+0x90], R62 ;  /* 0x0000903e06002986 */ /* 0x0001e2000c10150c */
[----:B------:R-:W-:Y:S01]  /*55a0*/  ISETP.GT.AND P2, PT, R2, 0x59, PT ;  /* 0x000000590200780c */ /* 0x000fe20003f44270 */
[----:B0-----:R-:W-:Y:S02]  /*55b0*/  @P1 IMAD.MOV.U32 R6, RZ, RZ, R16 ;  /* 0x000000ffff061224 */ /* 0x001fe400078e0010 */
[----:B------:R-:W-:-:S05]  /*55c0*/  @P1 IMAD.MOV.U32 R7, RZ, RZ, R17 ;  /* 0x000000ffff071224 */ /* 0x000fca00078e0011 */
[----:B------:R0:W-:Y:S01]  /*55d0*/  @P1 STG.E.U16 desc[UR12][R6.64+0x92], R63 ;  /* 0x0000923f06001986 */ /* 0x0001e2000c10150c */
[----:B------:R-:W-:-:S03]  /*55e0*/  ISETP.GT.AND P1, PT, R2, 0x58, PT ;  /* 0x000000580200780c */ /* 0x000fc60003f24270 */
[----:B------:R-:W-:Y:S01]  /*55f0*/  @P4 STG.E.U16 desc[UR12][R4.64+0xa0], R64 ;  /* 0x0000a04004004986 */ /* 0x000fe2000c10150c */
[C---:B------:R-:W-:Y:S02]  /*5600*/  ISETP.GT.AND P4, PT, R10.reuse, RZ, P1 ;  /* 0x000000ff0a00720c */ /* 0x040fe40000f84270 */
[C---:B------:R-:W-:Y:S01]  /*5610*/  ISETP.GT.AND P1, PT, R10.reuse, 0x8, P1 ;  /* 0x000000080a00780c */ /* 0x040fe20000f24270 */
[----:B------:R-:W-:Y:S01]  /*5620*/  @P5 STG.E.U16 desc[UR12][R4.64+0xa2], R65 ;  /* 0x0000a24104005986 */ /* 0x000fe2000c10150c */
[C---:B------:R-:W-:Y:S02]  /*5630*/  ISETP.GT.AND P5, PT, R10.reuse, RZ, P2 ;  /* 0x000000ff0a00720c */ /* 0x040fe400017a4270 */
[----:B------:R-:W-:Y:S01]  /*5640*/  ISETP.GT.AND P2, PT, R10, 0x8, P2 ;  /* 0x000000080a00780c */ /* 0x000fe20001744270 */
[----:B0-----:R-:W-:Y:S02]  /*5650*/  @P3 IMAD.MOV.U32 R6, RZ, RZ, R16 ;  /* 0x000000ffff063224 */ /* 0x001fe400078e0010 */
        /* <DEDUP_REMOVED lines=15> */
[----:B------:R0:W-:Y:S02]  /*5750*/  @P1 STG.E.U16 desc[UR12][R6.64+0xb0], R70 ;  /* 0x0000b04606001986 */ /* 0x0001e4000c10150c */
[----:B0-----:R-:W-:Y:S02]  /*5760*/  @P2 IMAD.MOV.U32 R6, RZ, RZ, R16 ;  /* 0x000000ffff062224 */ /* 0x001fe400078e0010 */
[----:B------:R-:W-:-:S05]  /*5770*/  @P2 IMAD.MOV.U32 R7, RZ, RZ, R17 ;  /* 0x000000ffff072224 */ /* 0x000fca00078e0011 */
[----:B------:R0:W-:Y:S01]  /*5780*/  @P2 STG.E.U16 desc[UR12][R6.64+0xb2], R71 ;  /* 0x0000b24706002986 */ /* 0x0001e2000c10150c */
[----:B------:R-:W-:-:S03]  /*5790*/  ISETP.GT.AND P2, PT, R2, 0x71, PT ;  /* 0x000000710200780c */ /* 0x000fc60003f44270 */
[----:B------:R-:W-:Y:S01]  /*57a0*/  @P4 STG.E.U16 desc[UR12][R4.64+0xc0], R72 ;  /* 0x0000c04804004986 */ /* 0x000fe2000c10150c */
[----:B------:R-:W-:-:S03]  /*57b0*/  ISETP.GT.AND P4, PT, R2, 0x68, PT ;  /* 0x000000680200780c */ /* 0x000fc60003f84270 */
[----:B------:R-:W-:Y:S01]  /*57c0*/  @P5 STG.E.U16 desc[UR12][R4.64+0xc2], R73 ;  /* 0x0000c24904005986 */ /* 0x000fe2000c10150c */
[----:B------:R-:W-:Y:S02]  /*57d0*/  ISETP.GT.AND P5, PT, R2, 0x69, PT ;  /* 0x000000690200780c */ /* 0x000fe40003fa4270 */
[C---:B------:R-:W-:Y:S01]  /*57e0*/  ISETP.GT.AND P1, PT, R10.reuse, RZ, P4 ;  /* 0x000000ff0a00720c */ /* 0x040fe20002724270 */
[----:B0-----:R-:W-:Y:S01]  /*57f0*/  @P3 IMAD.MOV.U32 R6, RZ, RZ, R16 ;  /* 0x000000ffff063224 */ /* 0x001fe200078e0010 */
[C---:B------:R-:W-:Y:S01]  /*5800*/  ISETP.GT.AND P6, PT, R10.reuse, RZ, P5 ;  /* 0x000000ff0a00720c */ /* 0x040fe20002fc4270 */
[----:B------:R-:W-:Y:S01]  /*5810*/  @P3 IMAD.MOV.U32 R7, RZ, RZ, R17 ;  /* 0x000000ffff073224 */ /* 0x000fe200078e0011 */
[----:B------:R-:W-:-:S04]  /*5820*/  ISETP.GT.AND P4, PT, R10, 0x8, P4 ;  /* 0x000000080a00780c */ /* 0x000fc80002784270 */
[----:B------:R0:W-:Y:S01]  /*5830*/  @P3 STG.E.U16 desc[UR12][R6.64+0xc0], R74 ;  /* 0x0000c04a06003986 */ /* 0x0001e2000c10150c */
[----:B------:R-:W-:-:S06]  /*5840*/  ISETP.GT.AND P3, PT, R2, 0x70, PT ;  /* 0x000000700200780c */ /* 0x000fcc0003f64270 */
[----:B------:R-:W-:Y:S02]  /*5850*/  @P6 IMAD.MOV.U32 R3, RZ, RZ, R5 ;  /* 0x000000ffff036224 */ /* 0x000fe400078e0005 */
[----:B0-----:R-:W-:Y:S02]  /*5860*/  @P0 IMAD.MOV.U32 R6, RZ, RZ, R16 ;  /* 0x000000ffff060224 */ /* 0x001fe400078e0010 */
[----:B------:R-:W-:-:S05]  /*5870*/  @P0 IMAD.MOV.U32 R7, RZ, RZ, R17 ;  /* 0x000000ffff070224 */ /* 0x000fca00078e0011 */
[----:B------:R-:W-:Y:S01]  /*5880*/  @P0 STG.E.U16 desc[UR12][R6.64+0xc2], R75 ;  /* 0x0000c24b06000986 */ /* 0x000fe2000c10150c */
[----:B------:R-:W-:-:S03]  /*5890*/  ISETP.GT.AND P0, PT, R2, 0x79, PT ;  /* 0x000000790200780c */ /* 0x000fc60003f04270 */
[----:B------:R-:W-:Y:S01]  /*58a0*/  @P1 STG.E.U16 desc[UR12][R4.64+0xd0], R76 ;  /* 0x0000d04c04001986 */ /* 0x000fe2000c10150c */
[----:B------:R-:W-:Y:S01]  /*58b0*/  ISETP.GT.AND P1, PT, R2, 0x78, PT ;  /* 0x000000780200780c */ /* 0x000fe20003f24270 */
[----:B------:R-:W-:-:S05]  /*58c0*/  @P6 IMAD.MOV.U32 R2, RZ, RZ, R4 ;  /* 0x000000ffff026224 */ /* 0x000fca00078e0004 */
[----:B------:R0:W-:Y:S01]  /*58d0*/  @P6 STG.E.U16 desc[UR12][R2.64+0xd2], R77 ;  /* 0x0000d24d02006986 */ /* 0x0001e2000c10150c */
[C---:B------:R-:W-:Y:S02]  /*58e0*/  ISETP.GT.AND P6, PT, R10.reuse, 0x8, P5 ;  /* 0x000000080a00780c */ /* 0x040fe40002fc4270 */
[C---:B------:R-:W-:Y:S02]  /*58f0*/  ISETP.GT.AND P5, PT, R10.reuse, RZ, P3 ;  /* 0x000000ff0a00720c */ /* 0x040fe40001fa4270 */
[----:B------:R-:W-:Y:S01]  /*5900*/  ISETP.GT.AND P3, PT, R10, 0x8, P3 ;  /* 0x000000080a00780c */ /* 0x000fe20001f64270 */
[----:B0-----:R-:W-:Y:S02]  /*5910*/  @P4 IMAD.MOV.U32 R2, RZ, RZ, R16 ;  /* 0x000000ffff024224 */ /* 0x001fe400078e0010 */
[----:B------:R-:W-:-:S05]  /*5920*/  @P4 IMAD.MOV.U32 R3, RZ, RZ, R17 ;  /* 0x000000ffff034224 */ /* 0x000fca00078e0011 */
[----:B------:R0:W-:Y:S01]  /*5930*/  @P4 STG.E.U16 desc[UR12][R2.64+0xd0], R78 ;  /* 0x0000d04e02004986 */ /* 0x0001e2000c10150c */
        /* <DEDUP_REMOVED lines=14> */
[----:B------:R0:W-:Y:S02]  /*5a20*/  @P4 STG.E.U16 desc[UR12][R2.64+0xe2], R81 ;  /* 0x0000e25102004986 */ /* 0x0001e4000c10150c */
        /* <DEDUP_REMOVED lines=8> */
[----:B------:R0:W-:Y:S04]  /*5ab0*/  @P5 STG.E.U16 desc[UR12][R2.64+0xf0], R84 ;  /* 0x0000f05402005986 */ /* 0x0001e8000c10150c */
[----:B------:R1:W-:Y:S01]  /*5ac0*/  @P6 STG.E.U16 desc[UR12][R4.64+0xf2], R85 ;  /* 0x0000f25504006986 */ /* 0x0003e2000c10150c */
[----:B0-----:R-:W-:Y:S02]  /*5ad0*/  @P1 IMAD.MOV.U32 R2, RZ, RZ, R16 ;  /* 0x000000ffff021224 */ /* 0x001fe400078e0010 */
[----:B------:R-:W-:-:S05]  /*5ae0*/  @P1 IMAD.MOV.U32 R3, RZ, RZ, R17 ;  /* 0x000000ffff031224 */ /* 0x000fca00078e0011 */
[----:B------:R1:W-:Y:S01]  /*5af0*/  @P1 STG.E.U16 desc[UR12][R2.64+0xf0], R86 ;  /* 0x0000f05602001986 */ /* 0x0003e2000c10150c */
[----:B------:R-:W-:Y:S05]  /*5b00*/  @!P0 EXIT ;  /* 0x000000000000894d */ /* 0x000fea0003800000 */
[----:B------:R-:W-:-:S05]  /*5b10*/  F2FP.BF16.F32.PACK_AB R0, RZ, R0 ;  /* 0x00000000ff00723e */ /* 0x000fca00000010ff */
[----:B------:R-:W-:Y:S01]  /*5b20*/  STG.E.U16 desc[UR12][R16.64+0xf2], R0 ;  /* 0x0000f20010007986 */ /* 0x000fe2000c10150c */
[----:B------:R-:W-:Y:S05]  /*5b30*/  EXIT ;  /* 0x000000000000794d */ /* 0x000fea0003800000 */
.L_x_10:
[----:B------:R-:W-:-:S13]  /*5b40*/  ISETP.NE.AND P0, PT, R6, RZ, PT ;  /* 0x000000ff0600720c */ /* 0x000fda0003f05270 */
[----:B------:R-:W-:Y:S05]  /*5b50*/  @P0 EXIT ;  /* 0x000000000000094d */ /* 0x000fea0003800000 */
[----:B------:R-:W-:-:S13]  /*5b60*/  ELECT P0, URZ, PT ;  /* 0x00000000003f782f */ /* 0x000fda0003800000 */
[----:B------:R-:W-:Y:S05]  /*5b70*/  @!P0 BRA `(.L_x_147) ;  /* 0x0000000800308947 */ /* 0x000fea0003800000 */
[----:B------:R-:W-:Y:S02]  /*5b80*/  ISETP.GE.AND P0, PT, R4, 0x1, PT ;  /* 0x000000010400780c */ /* 0x000fe40003f06270 */
[----:B---3-5:R-:W-:-:S04]  /*5b90*/  SHF.R.S32.HI R3, RZ, 0x1f, R8 ;  /* 0x0000001fff037819 */ /* 0x028fc80000011408 */
[----:B------:R-:W-:-:S07]  /*5ba0*/  LEA.HI R3, R3, R8, RZ, 0x7 ;  /* 0x0000000803037211 */ /* 0x000fce00078f38ff */
[----:B------:R-:W-:Y:S05]  /*5bb0*/  @!P0 BRA `(.L_x_147) ;  /* 0x0000000800208947 */ /* 0x000fea0003800000 */
[----:B-1----:R-:W0:Y:S01]  /*5bc0*/  S2R R0, SR_CTAID.X ;  /* 0x0000000000007919 */ /* 0x002e220000002500 */
[----:B------:R-:W-:Y:S01]  /*5bd0*/  LOP3.LUT R3, R3, 0xffffff80, RZ, 0xc0, !PT ;  /* 0xffffff8003037812 */ /* 0x000fe200078ec0ff */
[----:B------:R-:W-:Y:S01]  /*5be0*/  ULDC UR4, c[0x0][0x384] ;  /* 0x0000e10000047ab9 */ /* 0x000fe20000000800 */
[C---:B------:R-:W-:Y:S01]  /*5bf0*/  LOP3.LUT P0, RZ, R8.reuse, 0x1f, RZ, 0xc0, !PT ;  /* 0x0000001f08ff7812 */ /* 0x040fe2000780c0ff */
[----:B------:R-:W1:Y:S01]  /*5c00*/  S2R R7, SR_CTAID.Y ;  /* 0x0000000000077919 */ /* 0x000e620000002600 */
[----:B------:R-:W-:Y:S01]  /*5c10*/  ULDC UR5, c[0x0][0x388] ;  /* 0x0000e20000057ab9 */ /* 0x000fe20000000800 */
[----:B------:R-:W-:Y:S01]  /*5c20*/  IMAD.IADD R3, R8, 0x1, -R3 ;  /* 0x0000000108037824 */ /* 0x000fe200078e0a03 */
[----:B------:R-:W-:Y:S01]  /*5c30*/  LOP3.LUT R24, R2, 0x2, RZ, 0xfc, !PT ;  /* 0x0000000202187812 */ /* 0x000fe200078efcff */
[----:B------:R-:W-:Y:S01]  /*5c40*/  VIADD R25, R4, 0x1 ;  /* 0x0000000104197836 */ /* 0x000fe20000000000 */
[----:B------:R-:W-:Y:S01]  /*5c50*/  CS2R R8, SRZ ;  /* 0x0000000000087805 */ /* 0x000fe2000001ff00 */
[----:B------:R-:W-:Y:S01]  /*5c60*/  IMAD.MOV.U32 R5, RZ, RZ, 0x1 ;  /* 0x00000001ff057424 */ /* 0x000fe200078e00ff */
[----:B------:R-:W-:-:S02]  /*5c70*/  ISETP.NE.AND P1, PT, R3, RZ, PT ;  /* 0x000000ff0300720c */ /* 0x000fc40003f25270 */
[----:B------:R-:W-:Y:S01]  /*5c80*/  ISETP.NE.OR P0, PT, R3, RZ, !P0 ;  /* 0x000000ff0300720c */ /* 0x000fe20004705670 */
[----:B------:R-:W-:Y:S02]  /*5c90*/  IMAD.MOV.U32 R3, RZ, RZ, RZ ;  /* 0x000000ffff037224 */ /* 0x000fe400078e00ff */
[----:B0-----:R-:W-:-:S04]  /*5ca0*/  IMAD.SHL.U32 R19, R0, 0x40, RZ ;  /* 0x0000004000137824 */ /* 0x001fc800078e00ff */
[----:B------:R-:W-:-:S04]  /*5cb0*/  IMAD.HI.U32 R0, R19, UR4, RZ ;  /* 0x0000000413007c27 */ /* 0x000fc8000f8e00ff */
[----:B-1----:R-:W-:Y:S01]  /*5cc0*/  IMAD.SHL.U32 R18, R7, 0x80, RZ ;  /* 0x0000008007127824 */ /* 0x002fe200078e00ff */
[----:B------:R-:W-:Y:S02]  /*5cd0*/  CS2R R6, SRZ ;  /* 0x0000000000067805 */ /* 0x000fe4000001ff00 */
[----:B------:R-:W-:Y:S01]  /*5ce0*/  SHF.R.U32.HI R0, RZ, UR5, R0 ;  /* 0x00000005ff007c19 */ /* 0x000fe20008011600 */
[----:B------:R-:W-:-:S07]  /*5cf0*/  VIADD R21, R18, 0x40 ;  /* 0x0000004012157836 */ /* 0x000fce0000000000 */
.L_x_151:
[----:B------:R-:W0:Y:S01]  /*5d00*/  S2R R11, SR_CgaCtaId ;  /* 0x00000000000b7919 */ /* 0x000e220000008800 */
[----:B------:R-:W-:-:S04]  /*5d10*/  MOV R10, 0x400 ;  /* 0x00000400000a7802 */ /* 0x000fc80000000f00 */
[----:B0-----:R-:W-:Y:S02]  /*5d20*/  LEA R20, R11, R10, 0x18 ;  /* 0x0000000a0b147211 */ /* 0x001fe400078ec0ff */
[----:B------:R-:W-:-:S03]  /*5d30*/  SHF.L.U32 R10, R5, 0x1f, RZ ;  /* 0x0000001f050a7819 */ /* 0x000fc600000006ff */
[----:B------:R-:W-:-:S07]  /*5d40*/  IMAD R11, R3, 0x8, R20 ;  /* 0x00000008030b7824 */ /* 0x000fce00078e0214 */
.L_x_148:
[----:B0-----:R0:W1:Y:S02]  /*5d50*/  SYNCS.PHASECHK.TRANS64.TRYWAIT P2, [R11+URZ+0x36090], R10 ;  /* 0x0360900a0b0075a7 */ /* 0x001064000804017f */
[----:B-1----:R-:W-:Y:S05]  /*5d60*/  @!P2 NANOSLEEP.SYNCS 0x989680 ;  /* 0x009896800000a95d */ /* 0x002fea0003900000 */
[----:B------:R-:W1:Y:S02]  /*5d70*/  @!P2 SYNCS.PHASECHK.TRANS64 P2, [R11+URZ+0x36090], R10 ;  /* 0x0360900a0b00a5a7 */ /* 0x000e64000804007f */
[----:B-1----:R-:W-:Y:S05]  /*5d80*/  @!P2 BRA `(.L_x_148) ;  /* 0xfffffffc00f0a947 */ /* 0x002fea000383ffff */
[----:B0-----:R-:W0:Y:S02]  /*5d90*/  @!P1 LDC R10, c[0x0][0x580] ;  /* 0x00016000ff0a9b82 */ /* 0x001e240000000800 */
[----:B0-----:R0:W-:Y:S02]  /*5da0*/  @!P1 SYNCS.ARRIVE.TRANS64 RZ, [R11+URZ+0x36000], R10 ;  /* 0x0360000a0bff99a7 */ /* 0x0011e4000800003f */
[----:B0-----:R-:W-:-:S04]  /*5db0*/  PRMT R10, R24, 0x9910, RZ ;  /* 0x00009910180a7816 */ /* 0x001fc800000000ff */
[----:B------:R-:W-:-:S13]  /*5dc0*/  ISETP.NE.AND P2, PT, R10, 0x2, PT ;  /* 0x000000020a00780c */ /* 0x000fda0003f45270 */
[----:B------:R-:W-:Y:S05]  /*5dd0*/  @P2 BRA `(.L_x_149) ;  /* 0x0000000000042947 */ /* 0x000fea0003800000 */
[----:B------:R-:W-:Y:S01]  /*5de0*/  BPT.TRAP 0x1 ;  /* 0x000000040000795c */ /* 0x000fe20000300000 */
.L_x_149:
[----:B------:R-:W-:Y:S05]  /*5df0*/  @P0 BRA `(.L_x_150) ;  /* 0x0000000000040947 */ /* 0x000fea0003800000 */
[----:B------:R-:W-:Y:S01]  /*5e00*/  BPT.TRAP 0x1 ;  /* 0x000000040000795c */ /* 0x000fe20000300000 */
.L_x_150:
[----:B------:R-:W0:Y:S01]  /*5e10*/  LDC R12, c[0x0][0x380] ;  /* 0x0000e000ff0c7b82 */ /* 0x000e220000000800 */
[----:B------:R-:W-:Y:S01]  /*5e20*/  R2UR UR4, R0 ;  /* 0x00000000000472ca */ /* 0x000fe200000e0000 */
[----:B------:R-:W-:Y:S01]  /*5e30*/  ULDC UR18, c[0x0][0x38c] ;  /* 0x0000e30000127ab9 */ /* 0x000fe20000000800 */
[----:B------:R-:W-:Y:S01]  /*5e40*/  R2UR UR16, R19 ;  /* 0x00000000131072ca */ /* 0x000fe200000e0000 */
[----:B------:R-:W-:Y:S01]  /*5e50*/  UISETP.NE.AND UP0, UPT, UR18, 0x1, UPT ;  /* 0x000000011200788c */ /* 0x000fe2000bf05270 */
[----:B------:R-:W-:Y:S01]  /*5e60*/  R2UR UR25, R11 ;  /* 0x000000000b1972ca */ /* 0x000fe200000e0000 */
[----:B------:R-:W-:Y:S01]  /*5e70*/  ULDC UR23, c[0x0][0x398] ;  /* 0x0000e60000177ab9 */ /* 0x000fe20000000800 */
[C---:B------:R-:W-:Y:S01]  /*5e80*/  VIADD R11, R9.reuse, 0x1 ;  /* 0x00000001090b7836 */ /* 0x040fe20000000000 */
[----:B------:R-:W1:Y:S01]  /*5e90*/  LDC.64 R14, c[0x0][0x3f8] ;  /* 0x0000fe00ff0e7b82 */ /* 0x000e620000000a00 */
[----:B------:R-:W-:Y:S01]  /*5ea0*/  R2UR UR26, R8 ;  /* 0x00000000081a72ca */ /* 0x000fe200000e0000 */
[----:B------:R-:W-:Y:S01]  /*5eb0*/  ULDC.64 UR30, c[0x0][0x198] ;  /* 0x00006600001e7ab9 */ /* 0x000fe20000000a00 */
[----:B------:R-:W-:Y:S01]  /*5ec0*/  R2UR UR20, R9 ;  /* 0x00000000091472ca */ /* 0x000fe200000e0000 */
[----:B------:R-:W-:Y:S01]  /*5ed0*/  UIADD3 UR34, UP2, UR30, 0x270, URZ ;  /* 0x000002701e227890 */ /* 0x000fe2000ff5e03f */
[----:B------:R-:W-:Y:S01]  /*5ee0*/  R2UR UR24, R3 ;  /* 0x00000000031872ca */ /* 0x000fe200000e0000 */
[----:B------:R-:W-:Y:S01]  /*5ef0*/  ULDC UR36, c[0x0][0x3ec] ;  /* 0x0000fb0000247ab9 */ /* 0x000fe20000000800 */
[----:B------:R-:W-:Y:S01]  /*5f00*/  @UP0 ULDC.64 UR6, c[0x0][0x390] ;  /* 0x0000e40000060ab9 */ /* 0x000fe20000000a00 */
[----:B------:R-:W1:Y:S01]  /*5f10*/  LDC.64 R16, c[0x0][0x3d0] ;  /* 0x0000f400ff107b82 */ /* 0x000e620000000a00 */
[----:B------:R-:W-:Y:S01]  /*5f20*/  UIADD3.X UR35, URZ, UR31, URZ, UP2, !UPT ;  /* 0x0000001f3f237290 */ /* 0x000fe200097fe43f */
[----:B------:R-:W-:Y:S01]  /*5f30*/  VIADD R25, R25, 0xffffffff ;  /* 0xffffffff19197836 */ /* 0x000fe20000000000 */
[----:B------:R-:W-:Y:S01]  /*5f40*/  ULDC.64 UR8, c[0x0][0x3c0] ;  /* 0x0000f00000087ab9 */ /* 0x000fe20000000a00 */
[----:B------:R-:W-:Y:S01]  /*5f50*/  R2UR UR21, R7 ;  /* 0x00000000071572ca */ /* 0x000fe200000e0000 */
[----:B------:R-:W-:Y:S01]  /*5f60*/  ULDC.64 UR28, c[0x0][0x3f0] ;  /* 0x0000fc00001c7ab9 */ /* 0x000fe20000000a00 */
[----:B------:R-:W-:Y:S01]  /*5f70*/  R2UR UR22, R6 ;  /* 0x00000000061672ca */ /* 0x000fe200000e0000 */
[----:B------:R-:W-:Y:S01]  /*5f80*/  UIADD3 UR25, UR25, 0x36000, URZ ;  /* 0x0003600019197890 */ /* 0x000fe2000fffe03f */
[----:B0-----:R-:W-:Y:S01]  /*5f90*/  ISETP.NE.AND P2, PT, R12, 0x1, PT ;  /* 0x000000010c00780c */ /* 0x001fe20003f45270 */
[----:B------:R-:W0:Y:S01]  /*5fa0*/  LDC R13, c[0x0][0x400] ;  /* 0x00010000ff0d7b82 */ /* 0x000e220000000800 */
[----:B------:R-:W-:Y:S01]  /*5fb0*/  ISETP.GT.AND P6, PT, R25, 0x1, PT ;  /* 0x000000011900780c */ /* 0x000fe20003fc4270 */
[----:B------:R-:W-:Y:S01]  /*5fc0*/  USHF.L.U32 UR26, UR26, 0x5, URZ ;  /* 0x000000051a1a7899 */ /* 0x000fe2000800063f */
[----:B------:R-:W-:Y:S01]  /*5fd0*/  UMOV UR32, 0x0 ;  /* 0x0000000000207882 */ /* 0x000fe20000000000 */
[----:B------:R-:W-:Y:S01]  /*5fe0*/  UMOV UR33, 0x10000000 ;  /* 0x1000000000217882 */ /* 0x000fe20000000000 */
[----:B------:R-:W-:-:S03]  /*5ff0*/  UMOV UR12, UR20 ;  /* 0x00000014000c7c82 */ /* 0x000fc60008000000 */
[----:B------:R-:W2:Y:S01]  /*6000*/  LDC.64 R22, c[0x0][0x3e0] ;  /* 0x0000f800ff167b82 */ /* 0x000ea20000000a00 */
[----:B------:R-:W-:Y:S01]  /*6010*/  UMOV UR13, UR21 ;  /* 0x00000015000d7c82 */ /* 0x000fe20008000000 */
[----:B------:R-:W-:Y:S02]  /*6020*/  UMOV UR14, UR22 ;  /* 0x00000016000e7c82 */ /* 0x000fe40008000000 */
[----:B------:R-:W-:-:S05]  /*6030*/  @P2 IMAD.U32 R10, RZ, RZ, UR4 ;  /* 0x00000004ff0a2e24 */ /* 0x000fca000f8e00ff */
[----:B------:R-:W-:Y:S01]  /*6040*/  @P2 R2UR UR16, R10 ;  /* 0x000000000a1022ca */ /* 0x000fe200000e0000 */
[----:B------:R-:W-:Y:S02]  /*6050*/  VIADD R10, R8, 0x1 ;  /* 0x00000001080a7836 */ /* 0x000fe40000000000 */
[----:B-1----:R-:W-:-:S03]  /*6060*/  IMAD R8, R7, R16, R15 ;  /* 0x0000001007087224 */ /* 0x002fc600078e020f */
[----:B------:R-:W-:-:S07]  /*6070*/  ISETP.NE.AND P2, PT, R10, UR15, PT ;  /* 0x0000000f0a007c0c */ /* 0x000fce000bf45270 */
[----:B------:R-:W-:Y:S02]  /*6080*/  UIMAD.WIDE.U32 UR4, UR16, UR6, URZ ;  /* 0x00000006100472a5 */ /* 0x000fe4000f8e003f */
[----:B------:R-:W-:Y:S01]  /*6090*/  UMOV UR17, UR16 ;  /* 0x0000001000117c82 */ /* 0x000fe20008000000 */
[----:B------:R-:W-:Y:S02]  /*60a0*/  UIADD3 UR4, -UR16, URZ, URZ ;  /* 0x0000003f10047290 */ /* 0x000fe4000fffe13f */
[----:B------:R-:W-:Y:S01]  /*60b0*/  @UP0 USHF.R.U32.HI UR17, URZ, UR7, UR5 ;  /* 0x000000073f110299 */ /* 0x000fe20008011605 */
[----:B------:R-:W-:Y:S01]  /*60c0*/  @P2 IMAD.MOV R11, RZ, RZ, R9 ;  /* 0x000000ffff0b2224 */ /* 0x000fe200078e0209 */
[----:B------:R-:W-:Y:S01]  /*60d0*/  UISETP.NE.AND UP0, UPT, UR23, 0x1, UPT ;  /* 0x000000011700788c */ /* 0x000fe2000bf05270 */
[----:B------:R-:W-:Y:S01]  /*60e0*/  R2UR UR5, R20 ;  /* 0x00000000140572ca */ /* 0x000fe200000e0000 */
[----:B------:R-:W-:Y:S01]  /*60f0*/  ULDC.64 UR6, c[0x0][0x3c8] ;  /* 0x0000f20000067ab9 */ /* 0x000fe20000000a00 */
[----:B------:R-:W-:Y:S01]  /*6100*/  IMAD R12, R12, UR4, R19 ;  /* 0x000000040c0c7c24 */ /* 0x000fe2000f8e0213 */
[----:B--2---:R-:W-:Y:S01]  /*6110*/  ISETP.NE.AND P3, PT, R11, R22, PT ;  /* 0x000000160b00720c */ /* 0x004fe20003f65270 */
[----:B------:R-:W-:Y:S01]  /*6120*/  IMAD R9, R9, UR7, R14 ;  /* 0x0000000709097c24 */ /* 0x000fe2000f8e020e */
[----:B------:R-:W-:Y:S01]  /*6130*/  UIADD3 UR4, UP1, UR30, 0xf0, URZ ;  /* 0x000000f01e047890 */ /* 0x000fe2000ff3e03f */
[----:B------:R-:W-:Y:S01]  /*6140*/  IMAD R20, R3, 0x2000, R20 ;  /* 0x0000200003147824 */ /* 0x000fe200078e0214 */
[----:B------:R-:W-:Y:S01]  /*6150*/  R2UR UR27, R12 ;  /* 0x000000000c1b72ca */ /* 0x000fe200000e0000 */
[----:B------:R-:W-:Y:S01]  /*6160*/  IMAD.U32 R9, R8, 0x20, R9 ;  /* 0x0000002008097824 */ /* 0x000fe200078e0009 */
[----:B------:R-:W-:Y:S01]  /*6170*/  UMOV UR30, UR17 ;  /* 0x00000011001e7c82 */ /* 0x000fe20008000000 */
[----:B------:R-:W-:Y:S01]  /*6180*/  @UP0 ULDC UR10, c[0x0][0x39c] ;  /* 0x0000e700000a0ab9 */ /* 0x000fe20000000800 */
[----:B0-----:R-:W-:Y:S01]  /*6190*/  IMAD R8, R6, R17, R13 ;  /* 0x0000001106087224 */ /* 0x001fe200078e020d */
[----:B------:R-:W-:Y:S01]  /*61a0*/  UIMAD.WIDE.U32 UR10, UR17, UR10, URZ ;  /* 0x0000000a110a72a5 */ /* 0x000fe2000f8e003f */
[----:B------:R-:W-:Y:S01]  /*61b0*/  R2UR UR19, R20 ;  /* 0x00000000141372ca */ /* 0x000fe200000e0000 */
[----:B------:R-:W-:Y:S01]  /*61c0*/  @UP0 ULDC UR7, c[0x0][0x3a0] ;  /* 0x0000e80000070ab9 */ /* 0x000fe20000000800 */
[----:B------:R-:W-:Y:S01]  /*61d0*/  IMAD.U32 R8, R8, 0x400, R9 ;  /* 0x0000040008087824 */ /* 0x000fe200078e0009 */
[----:B------:R-:W-:Y:S01]  /*61e0*/  @UP0 USHF.R.U32.HI UR30, URZ, UR7, UR11 ;  /* 0x000000073f1e0299 */ /* 0x000fe2000801160b */
[----:B------:R-:W-:Y:S01]  /*61f0*/  VIADD R12, R7, 0x1 ;  /* 0x00000001070c7836 */ /* 0x000fe20000000000 */
[----:B------:R-:W-:Y:S01]  /*6200*/  ULEA UR24, UR24, UR5, 0xc ;  /* 0x0000000518187291 */ /* 0x000fe2000f8e603f */
[----:B------:R-:W-:Y:S01]  /*6210*/  @P3 IMAD.MOV R12, RZ, RZ, R7 ;  /* 0x000000ffff0c3224 */ /* 0x000fe200078e0207 */
[----:B------:R-:W-:Y:S01]  /*6220*/  R2UR UR11, R8 ;  /* 0x00000000080b72ca */ /* 0x000fe200000e0000 */
[----:B------:R-:W-:Y:S01]  /*6230*/  UIADD3.X UR5, URZ, UR31, URZ, UP1, !UPT ;  /* 0x0000001f3f057290 */ /* 0x000fe20008ffe43f */
[----:B------:R-:W-:Y:S01]  /*6240*/  R2UR UR10, R21 ;  /* 0x00000000150a72ca */ /* 0x000fe200000e0000 */
[----:B------:R-:W-:Y:S01]  /*6250*/  UIADD3 UR7, -UR30, URZ, URZ ;  /* 0x0000003f1e077290 */ /* 0x000fe2000fffe13f */
[----:B------:R-:W-:Y:S01]  /*6260*/  ISETP.NE.AND P4, PT, R12, R23, PT ;  /* 0x000000170c00720c */ /* 0x000fe20003f85270 */
[----:B------:R-:W-:Y:S01]  /*6270*/  UIADD3 UR31, -UR17, URZ, URZ ;  /* 0x0000003f111f7290 */ /* 0x000fe2000fffe13f */
[----:B------:R-:W-:Y:S01]  /*6280*/  VIADD R3, R3, 0x1 ;  /* 0x0000000103037836 */ /* 0x000fe20000000000 */
[----:B------:R-:W-:Y:S01]  /*6290*/  UIMAD UR27, UR27, UR8, UR36 ;  /* 0x000000081b1b72a4 */ /* 0x000fe2000f8e0224 */
[----:B------:R-:W-:Y:S01]  /*62a0*/  VIADD R13, R6, 0x1 ;  /* 0x00000001060d7836 */ /* 0x000fe20000000000 */
[----:B------:R-:W-:Y:S01]  /*62b0*/  UIMAD UR7, UR23, UR7, UR17 ;  /* 0x00000007170772a4 */ /* 0x000fe2000f8e0211 */
[----:B------:R-:W-:Y:S01]  /*62c0*/  SEL R9, R11, RZ, P3 ;  /* 0x000000ff0b097207 */ /* 0x000fe20001800000 */
[----:B------:R-:W-:Y:S01]  /*62d0*/  UIMAD UR8, UR18, UR31, UR16 ;  /* 0x0000001f120872a4 */ /* 0x000fe2000f8e0210 */
[----:B------:R-:W-:Y:S01]  /*62e0*/  R2UR UR18, R18 ;  /* 0x00000000121272ca */ /* 0x000fe200000e0000 */
[----:B------:R-:W-:Y:S01]  /*62f0*/  UIMAD UR29, UR7, UR6, UR29 ;  /* 0x00000006071d72a4 */ /* 0x000fe2000f8e021d */
[----:B------:R-:W-:Y:S01]  /*6300*/  ISETP.NE.AND P5, PT, R3, 0x12, PT ;  /* 0x000000120300780c */ /* 0x000fe20003fa5270 */
[----:B------:R-:W-:Y:S01]  /*6310*/  UIMAD UR28, UR8, UR9, UR28 ;  /* 0x00000009081c72a4 */ /* 0x000fe2000f8e021c */
[----:B------:R-:W-:Y:S01]  /*6320*/  SEL R7, R12, RZ, P4 ;  /* 0x000000ff0c077207 */ /* 0x000fe20002000000 */
[----:B------:R-:W-:Y:S01]  /*6330*/  UPRMT UR6, UR11, 0x5410, URZ ;  /* 0x000054100b067896 */ /* 0x000fe2000800003f */
[----:B------:R-:W-:Y:S01]  /*6340*/  SEL R8, RZ, 0x1, P5 ;  /* 0x00000001ff087807 */ /* 0x000fe20002800000 */
[----:B------:R-:W-:Y:S01]  /*6350*/  UIADD3 UR16, UR19, 0x12000, URZ ;  /* 0x0001200013107890 */ /* 0x000fe2000fffe03f */
[----:B------:R-:W-:Y:S01]  /*6360*/  @P4 IMAD.MOV R13, RZ, RZ, R6 ;  /* 0x000000ffff0d4224 */ /* 0x000fe200078e0206 */
[----:B------:R-:W-:Y:S01]  /*6370*/  UIADD3 UR8, UR19, 0x13000, URZ ;  /* 0x0001300013087890 */ /* 0x000fe2000fffe03f */
[----:B------:R-:W-:Y:S01]  /*6380*/  LOP3.LUT R5, R5, R8, RZ, 0x3c, !PT ;  /* 0x0000000805057212 */ /* 0x000fe200078e3cff */
[----:B------:R-:W-:Y:S01]  /*6390*/  UMOV UR17, UR25 ;  /* 0x0000001900117c82 */ /* 0x000fe20008000000 */
[----:B------:R-:W-:Y:S01]  /*63a0*/  UMOV UR19, UR26 ;  /* 0x0000001a00137c82 */ /* 0x000fe20008000000 */
[----:B------:R-:W-:Y:S01]  /*63b0*/  UMOV UR9, UR25 ;  /* 0x0000001900097c82 */ /* 0x000fe20008000000 */
[----:B------:R0:W-:Y:S01]  /*63c0*/  UTMALDG.5D.IM2COL [UR24], [UR4], UR6 ;  /* 0x00000018040073b4 */ /* 0x0001e20008060006 */
[----:B------:R-:W-:Y:S01]  /*63d0*/  UMOV UR11, UR26 ;  /* 0x0000001a000b7c82 */ /* 0x000fe20008000000 */
[----:B------:R-:W-:Y:S01]  /*63e0*/  SEL R8, R10, RZ, P2 ;  /* 0x000000ff0a087207 */ /* 0x000fe20001000000 */
[----:B------:R-:W-:Y:S01]  /*63f0*/  IMAD.MOV.U32 R6, RZ, RZ, R13 ;  /* 0x000000ffff067224 */ /* 0x000fe200078e000d */
[----:B------:R-:W-:Y:S01]  /*6400*/  SEL R3, R3, RZ, P5 ;  /* 0x000000ff03037207 */ /* 0x000fe20002800000 */
[----:B------:R0:W-:Y:S01]  /*6410*/  UTMALDG.5D [UR16], [UR34], desc[UR32] ;  /* 0x00002010220075b4 */ /* 0x0001e20008021000 */
[----:B------:R0:W-:Y:S02]  /*6420*/  UTMALDG.5D [UR8], [UR34], desc[UR32] ;  /* 0x00002008220075b4 */ /* 0x0001e40008021000 */
[----:B0-----:R-:W-:Y:S05]  /*6430*/  @P6 BRA `(.L_x_151) ;  /* 0xfffffff800306947 */ /* 0x001fea000383ffff */
.L_x_147:
[----:B------:R-:W-:Y:S01]  /*6440*/  ISETP.GE.U32.AND P2, PT, R4, 0x12, PT ;  /* 0x000000120400780c */ /* 0x000fe20003f46070 */
[----:B------:R-:W-:Y:S05]  /*6450*/  WARPSYNC.ALL ;  /* 0x0000000000007948 */ /* 0x000fea0003800000 */
[----:B------:R-:W-:-:S07]  /*6460*/  ELECT P1, URZ, PT ;  /* 0x00000000003f782f */ /* 0x000fce0003820000 */
[----:B------:R-:W-:-:S05]  /*6470*/  @P2 IMAD.WIDE.U32 R6, R4, 0x38e38e39, RZ ;  /* 0x38e38e3904062825 */ /* 0x000fca00078e00ff */
[----:B-1---5:R-:W-:-:S04]  /*6480*/  @P2 SHF.R.U32.HI R0, RZ, 0x2, R7 ;  /* 0x00000002ff002819 */ /* 0x022fc80000011607 */
[----:B------:R-:W-:-:S04]  /*6490*/  @P2 LOP3.LUT R0, R0, 0x1, RZ, 0xc0, !PT ;  /* 0x0000000100002812 */ /* 0x000fc800078ec0ff */
[----:B------:R-:W-:Y:S01]  /*64a0*/  @P2 ISETP.NE.U32.AND P0, PT, R0, 0x1, PT ;  /* 0x000000010000280c */ /* 0x000fe20003f05070 */
[----:B------:R-:W-:-:S12]  /*64b0*/  @!P1 EXIT ;  /* 0x000000000000994d */ /* 0x000fd80003800000 */
[----:B------:R-:W-:Y:S01]  /*64c0*/  LOP3.LUT R2, R2, 0x2, RZ, 0xfc, !PT ;  /* 0x0000000202027812 */ /* 0x000fe200078efcff */
[----:B------:R-:W-:Y:S01]  /*64d0*/  IMAD.MOV.U32 R5, RZ, RZ, 0x1 ;  /* 0x00000001ff057424 */ /* 0x000fe200078e00ff */
[----:B------:R-:W-:Y:S02]  /*64e0*/  @P2 ISETP.NE.U32.AND.EX P0, PT, RZ, RZ, PT, P0 ;  /* 0x000000ffff00220c */ /* 0x000fe40003f05100 */
[----:B------:R-:W-:Y:S02]  /*64f0*/  ISETP.NE.AND P1, PT, R2, 0x3, PT ;  /* 0x000000030200780c */ /* 0x000fe40003f25270 */
[----:B------:R-:W-:-:S11]  /*6500*/  @P2 SEL R5, RZ, 0x1, !P0 ;  /* 0x00000001ff052807 */ /* 0x000fd60004000000 */
[----:B------:R-:W-:Y:S05]  /*6510*/  @!P1 BRA `(.L_x_152) ;  /* 0x0000000000049947 */ /* 0x000fea0003800000 */
[----:B------:R-:W-:Y:S01]  /*6520*/  BPT.TRAP 0x1 ;  /* 0x000000040000795c */ /* 0x000fe20000300000 */
.L_x_152:
[----:B------:R-:W0:Y:S01]  /*6530*/  S2R R7, SR_CgaCtaId ;  /* 0x0000000000077919 */ /* 0x000e220000008800 */
[----:B---3--:R-:W-:Y:S01]  /*6540*/  IMAD.WIDE.U32 R2, R4, 0x38e38e39, RZ ;  /* 0x38e38e3904027825 */ /* 0x008fe200078e00ff */
[----:B------:R-:W-:-:S04]  /*6550*/  MOV R0, 0x400 ;  /* 0x0000040000007802 */ /* 0x000fc80000000f00 */
[----:B------:R-:W-:-:S05]  /*6560*/  SHF.R.U32.HI R3, RZ, 0x2, R3 ;  /* 0x00000002ff037819 */ /* 0x000fca0000011603 */
[----:B------:R-:W-:Y:S01]  /*6570*/  IMAD R3, R3, -0x12, R4 ;  /* 0xffffffee03037824 */ /* 0x000fe200078e0204 */
[----:B0-----:R-:W-:Y:S02]  /*6580*/  LEA R0, R7, R0, 0x18 ;  /* 0x0000000007007211 */ /* 0x001fe400078ec0ff */
[----:B------:R-:W-:-:S03]  /*6590*/  SHF.L.U32 R7, R5, 0x1f, RZ ;  /* 0x0000001f05077819 */ /* 0x000fc600000006ff */
[----:B------:R-:W-:-:S04]  /*65a0*/  VIADD R0, R0, 0x36090 ;  /* 0x0003609000007836 */ /* 0x000fc80000000000 */
[----:B------:R-:W-:-:S07]  /*65b0*/  IMAD R2, R3, 0x8, R0 ;  /* 0x0000000803027824 */ /* 0x000fce00078e0200 */
.L_x_153:
[----:B0-----:R0:W1:Y:S02]  /*65c0*/  SYNCS.PHASECHK.TRANS64.TRYWAIT P0, [R2+URZ], R7 ;  /* 0x00000007020075a7 */ /* 0x001064000800017f */
[----:B-1----:R-:W-:Y:S05]  /*65d0*/  @!P0 NANOSLEEP.SYNCS 0x989680 ;  /* 0x009896800000895d */ /* 0x002fea0003900000 */
[----:B------:R-:W1:Y:S02]  /*65e0*/  @!P0 SYNCS.PHASECHK.TRANS64 P0, [R2+URZ], R7 ;  /* 0x00000007020085a7 */ /* 0x000e64000800007f */
[----:B-1----:R-:W-:Y:S05]  /*65f0*/  @!P0 BRA `(.L_x_153) ;  /* 0xfffffffc00f08947 */ /* 0x002fea000383ffff */
[----:B------:R-:W-:-:S05]  /*6600*/  VIADD R3, R3, 0x1 ;  /* 0x0000000103037836 */ /* 0x000fca0000000000 */
[----:B------:R-:W-:-:S04]  /*6610*/  ISETP.NE.AND P0, PT, R3, 0x12, PT ;  /* 0x000000120300780c */ /* 0x000fc80003f05270 */
[----:B0-----:R-:W-:Y:S02]  /*6620*/  SEL R2, RZ, 0x1, P0 ;  /* 0x00000001ff027807 */ /* 0x001fe40000000000 */
[----:B------:R-:W-:Y:S02]  /*6630*/  SEL R3, R3, RZ, P0 ;  /* 0x000000ff03037207 */ /* 0x000fe40000000000 */
[----:B------:R-:W-:-:S03]  /*6640*/  LOP3.LUT R7, R5, R2, RZ, 0x3c, !PT ;  /* 0x0000000205077212 */ /* 0x000fc600078e3cff */
[----:B------:R-:W-:Y:S01]  /*6650*/  IMAD R2, R3, 0x8, R0 ;  /* 0x0000000803027824 */ /* 0x000fe200078e0200 */
[----:B------:R-:W-:-:S07]  /*6660*/  SHF.L.U32 R5, R7, 0x1f, RZ ;  /* 0x0000001f07057819 */ /* 0x000fce00000006ff */
.L_x_154:
        /* <DEDUP_REMOVED lines=11> */
.L_x_155:
        /* <DEDUP_REMOVED lines=11> */
.L_x_156:
        /* <DEDUP_REMOVED lines=11> */
.L_x_157:
        /* <DEDUP_REMOVED lines=11> */
.L_x_158:
        /* <DEDUP_REMOVED lines=11> */
.L_x_159:
        /* <DEDUP_REMOVED lines=11> */
.L_x_160:
        /* <DEDUP_REMOVED lines=11> */
.L_x_161:
        /* <DEDUP_REMOVED lines=11> */
.L_x_162:
        /* <DEDUP_REMOVED lines=11> */
.L_x_163:
        /* <DEDUP_REMOVED lines=11> */
.L_x_164:
        /* <DEDUP_REMOVED lines=11> */
.L_x_165:
        /* <DEDUP_REMOVED lines=11> */
.L_x_166:
        /* <DEDUP_REMOVED lines=11> */
.L_x_167:
        /* <DEDUP_REMOVED lines=11> */
.L_x_168:
        /* <DEDUP_REMOVED lines=11> */
.L_x_169:
        /* <DEDUP_REMOVED lines=11> */
.L_x_170:
[----:B0-----:R0:W1:Y:S02]  /*7170*/  SYNCS.PHASECHK.TRANS64.TRYWAIT P0, [R3+URZ], R0 ;  /* 0x00000000030075a7 */ /* 0x001064000800017f */
[----:B-1----:R-:W-:Y:S05]  /*7180*/  @!P0 NANOSLEEP.SYNCS 0x989680 ;  /* 0x009896800000895d */ /* 0x002fea0003900000 */
[----:B------:R-:W1:Y:S02]  /*7190*/  @!P0 SYNCS.PHASECHK.TRANS64 P0, [R3+URZ], R0 ;  /* 0x00000000030085a7 */ /* 0x000e64000800007f */
[----:B-1----:R-:W-:Y:S05]  /*71a0*/  @P0 EXIT ;  /* 0x000000000000094d */ /* 0x002fea0003800000 */
[----:B------:R-:W-:Y:S05]  /*71b0*/  BRA `(.L_x_170) ;  /* 0xfffffffc00ec7947 */ /* 0x000fea000383ffff */
.L_x_171:
[----:B------:R-:W-:-:S00]  /*71c0*/  BRA `(.L_x_171) ;  /* 0xfffffffc00fc7947 */ /* 0x000fc0000383ffff */
[----:B------:R-:W-:-:S00]  /*71d0*/  NOP ;  /* 0x0000000000007918 */ /* 0x000fc00000000000 */
        /* <DEDUP_REMOVED lines=10> */
.L_x_172:


//--------------------- .nv.shared._ZN7cutlass13device_kernelINS_4conv6kernel13ConvUniversalINS1_16ConvProblemShapeILNS1_8OperatorE1ELi3EEENS1_10collective14CollectiveConvINS1_46MainloopSm90TmaGmmaWarpSpecializedImplicitGemmILS5_1ELi18ELi3EN4cute5tupleIJNSA_1CILi1EEESD_SD_EEENS1_36KernelImplicitTmaWarpSpecializedSm90ELi1EEENSB_IJNSC_ILi64EEENSC_ILi128EEENSB_IJNSC_ILi32EEEEEEEEENS_10bfloat16_tESM_NSA_8TiledMMAINSA_8MMA_AtomIJNSA_4SM904GMMA28MMA_64x128x16_F32BF16BF16_SSILNSQ_5MajorE0ELSS_1ELNSQ_7ScaleInE1ELST_1EEEEEENSA_6LayoutISE_NSB_IJNSC_ILi0EEESX_SX_EEEEENSB_IJNSA_10UnderscoreES10_S10_EEEEENS7_6detail26Sm90ImplicitGemmTileTraitsINSA_20SM90_TMA_LOAD_IM2COLENSA_14ComposedLayoutINSA_7SwizzleILi2ELi4ELi3EEENSA_18smem_ptr_flag_bitsILi16EEENSW_INSB_IJNSB_IJNSC_ILi8EEES1B_EEENSB_IJSJ_SD_EEENSB_IJSD_NSC_ILi18EEEEEEEEENSB_IJNSB_IJSJ_NSC_ILi256EEEEEENSB_IJSD_SX_EEENSB_IJSX_NSC_ILi2048EEEEEEEEEEEEEvEENS14_INSA_13SM90_TMA_LOADENS16_INS17_ILi3ELi4ELi3EEES1A_NSW_INSB_IJNSB_IJSH_NSC_ILi2EEEEEENSB_IJS1B_NSC_ILi4EEEEEES1F_EEENSB_IJNSB_IJSD_S1K_EEENSB_IJSH_NSC_ILi512EEEEEENSB_IJSX_NSC_ILi4096EEEEEEEEEEEEEvEEEENS_8epilogue10collective6detail29Sm90TmaWarpSpecializedAdapterINS28_15DefaultEpilogueISM_NSB_IJNSB_IJllllEEESD_SX_EEES2D_NS27_6thread17LinearCombinationISM_Li1EffLNS2E_9ScaleType4KindE0ELNS_15FloatRoundStyleE2ESM_EENS_4gemm15EpilogueDefaultEEEEEvvEEEEvNT_6ParamsE --------------------------
	.section	.nv.shared._ZN7cutlass13device_kernelINS_4conv6kernel13ConvUniversalINS1_16ConvProblemShapeILNS1_8OperatorE1ELi3EEENS1_10collective14CollectiveConvINS1_46MainloopSm90TmaGmmaWarpSpecializedImplicitGemmILS5_1ELi18ELi3EN4cute5tupleIJNSA_1CILi1EEESD_SD_EEENS1_36KernelImplicitTmaWarpSpecializedSm90ELi1EEENSB_IJNSC_ILi64EEENSC_ILi128EEENSB_IJNSC_ILi32EEEEEEEEENS_10bfloat16_tESM_NSA_8TiledMMAINSA_8MMA_AtomIJNSA_4SM904GMMA28MMA_64x128x16_F32BF16BF16_SSILNSQ_5MajorE0ELSS_1ELNSQ_7ScaleInE1ELST_1EEEEEENSA_6LayoutISE_NSB_IJNSC_ILi0EEESX_SX_EEEEENSB_IJNSA_10UnderscoreES10_S10_EEEEENS7_6detail26Sm90ImplicitGemmTileTraitsINSA_20SM90_TMA_LOAD_IM2COLENSA_14ComposedLayoutINSA_7SwizzleILi2ELi4ELi3EEENSA_18smem_ptr_flag_bitsILi16EEENSW_INSB_IJNSB_IJNSC_ILi8EEES1B_EEENSB_IJSJ_SD_EEENSB_IJSD_NSC_ILi18EEEEEEEEENSB_IJNSB_IJSJ_NSC_ILi256EEEEEENSB_IJSD_SX_EEENSB_IJSX_NSC_ILi2048EEEEEEEEEEEEEvEENS14_INSA_13SM90_TMA_LOADENS16_INS17_ILi3ELi4ELi3EEES1A_NSW_INSB_IJNSB_IJSH_NSC_ILi2EEEEEENSB_IJS1B_NSC_ILi4EEEEEES1F_EEENSB_IJNSB_IJSD_S1K_EEENSB_IJSH_NSC_ILi512EEEEEENSB_IJSX_NSC_ILi4096EEEEEEEEEEEEEvEEEENS_8epilogue10collective6detail29Sm90TmaWarpSpecializedAdapterINS28_15DefaultEpilogueISM_NSB_IJNSB_IJllllEEESD_SX_EEES2D_NS27_6thread17LinearCombinationISM_Li1EffLNS2E_9ScaleType4KindE0ELNS_15FloatRoundStyleE2ESM_EENS_4gemm15EpilogueDefaultEEEEEvvEEEEvNT_6ParamsE,"aw",@nobits
	.sectionflags	@""
	.align	16
	.zero		1024


//--------------------- .nv.shared.reserved.0     --------------------------
	.section	.nv.shared.reserved.0,"aw",@nobits
	.weak		__nv_reservedSMEM_offset_0_alias
	.size		__nv_reservedSMEM_offset_0_alias, 0, 0
	.other		__nv_reservedSMEM_offset_0_alias,@"STO_CUDA_RESERVED_SHARED STV_DEFAULT"
__nv_reservedSMEM_offset_0_alias:
	.zero		0


//--------------------- .nv.global                --------------------------
	.section	.nv.global,"aw",@nobits
.nv.global:
	.type		_ZN39_INTERNAL_6f064b62_4_k_cu_e077cf93_32244cute1_E,@object
	.size		_ZN39_INTERNAL_6f064b62_4_k_cu_e077cf93_32244cute1_E,(_ZN39_INTERNAL_6f064b62_4_k_cu_e077cf93_32244cuda3std3__45__cpo6cbeginE - _ZN39_INTERNAL_6f064b62_4_k_cu_e077cf93_32244cute1_E)
_ZN39_INTERNAL_6f064b62_4_k_cu_e077cf93_32244cute1_E:
	.zero		1
	.type		_ZN39_INTERNAL_6f064b62_4_k_cu_e077cf93_32244cuda3std3__45__cpo6cbeginE,@object
	.size		_ZN39_INTERNAL_6f064b62_4_k_cu_e077cf93_32244cuda3std3__45__cpo6cbeginE,(_ZN39_INTERNAL_6f064b62_4_k_cu_e077cf93_32244cuda3std3__48in_placeE - _ZN39_INTERNAL_6f064b62_4_k_cu_e077cf93_32244cuda3std3__45__cpo6cbeginE)
_ZN39_INTERNAL_6f064b62_4_k_cu_e077cf93_32244cuda3std3__45__cpo6cbeginE:
	.zero		1
	.type		_ZN39_INTERNAL_6f064b62_4_k_cu_e077cf93_32244cuda3std3__48in_placeE,@object
	.size		_ZN39_INTERNAL_6f064b62_4_k_cu_e077cf93_32244cuda3std3__48in_placeE,(_ZN39_INTERNAL_6f064b62_4_k_cu_e077cf93_32244cuda3std6ranges3__45__cpo9iter_moveE - _ZN39_INTERNAL_6f064b62_4_k_cu_e077cf93_32244cuda3std3__48in_placeE)
_ZN39_INTERNAL_6f064b62_4_k_cu_e077cf93_32244cuda3std3__48in_placeE:
	.zero		1
	.type		_ZN39_INTERNAL_6f064b62_4_k_cu_e077cf93_32244cuda3std6ranges3__45__cpo9iter_moveE,@object
	.size		_ZN39_INTERNAL_6f064b62_4_k_cu_e077cf93_32244cuda3std6ranges3__45__cpo9iter_moveE,(_ZN39_INTERNAL_6f064b62_4_k_cu_e077cf93_32244cuda3std3__45__cpo5beginE - _ZN39_INTERNAL_6f064b62_4_k_cu_e077cf93_32244cuda3std6ranges3__45__cpo9iter_moveE)
_ZN39_INTERNAL_6f064b62_4_k_cu_e077cf93_32244cuda3std6ranges3__45__cpo9iter_moveE:
	.zero		1
	.type		_ZN39_INTERNAL_6f064b62_4_k_cu_e077cf93_32244cuda3std3__45__cpo5beginE,@object
	.size		_ZN39_INTERNAL_6f064b62_4_k_cu_e077cf93_32244cuda3std3__45__cpo5beginE,(_ZN39_INTERNAL_6f064b62_4_k_cu_e077cf93_32244cuda3std3__441_GLOBAL__N__6f064b62_4_k_cu_e077cf93_32246ignoreE - _ZN39_INTERNAL_6f064b62_4_k_cu_e077cf93_32244cuda3std3__45__cpo5beginE)
_ZN39_INTERNAL_6f064b62_4_k_cu_e077cf93_32244cuda3std3__45__cpo5beginE:
	.zero		1
	.type		_ZN39_INTERNAL_6f064b62_4_k_cu_e077cf93_32244cuda3std3__441_GLOBAL__N__6f064b62_4_k_cu_e077cf93_32246ignoreE,@object
	.size		_ZN39_INTERNAL_6f064b62_4_k_cu_e077cf93_32244cuda3std3__441_GLOBAL__N__6f064b62_4_k_cu_e077cf93_32246ignoreE,(_ZN39_INTERNAL_6f064b62_4_k_cu_e077cf93_32244cute7productE - _ZN39_INTERNAL_6f064b62_4_k_cu_e077cf93_32244cuda3std3__441_GLOBAL__N__6f064b62_4_k_cu_e077cf93_32246ignoreE)
_ZN39_INTERNAL_6f064b62_4_k_cu_e077cf93_32244cuda3std3__441_GLOBAL__N__6f064b62_4_k_cu_e077cf93_32246ignoreE:
	.zero		1
	.type		_ZN39_INTERNAL_6f064b62_4_k_cu_e077cf93_32244cute7productE,@object
	.size		_ZN39_INTERNAL_6f064b62_4_k_cu_e077cf93_32244cute7productE,(_ZN39_INTERNAL_6f064b62_4_k_cu_e077cf93_32244cuda3std3__45__cpo3endE - _ZN39_INTERNAL_6f064b62_4_k_cu_e077cf93_32244cute7productE)
_ZN39_INTERNAL_6f064b62_4_k_cu_e077cf93_32244cute7productE:
	.zero		1
	.type		_ZN39_INTERNAL_6f064b62_4_k_cu_e077cf93_32244cuda3std3__45__cpo3endE,@object
	.size		_ZN39_INTERNAL_6f064b62_4_k_cu_e077cf93_32244cuda3std3__45__cpo3endE,(_ZN39_INTERNAL_6f064b62_4_k_cu_e077cf93_32244cuda3std3__419piecewise_constructE - _ZN39_INTERNAL_6f064b62_4_k_cu_e077cf93_32244cuda3std3__45__cpo3endE)
_ZN39_INTERNAL_6f064b62_4_k_cu_e077cf93_32244cuda3std3__45__cpo3endE:
	.zero		1
	.type		_ZN39_INTERNAL_6f064b62_4_k_cu_e077cf93_32244cuda3std3__419piecewise_constructE,@object
	.size		_ZN39_INTERNAL_6f064b62_4_k_cu_e077cf93_32244cuda3std3__419piecewise_constructE,(_ZN39_INTERNAL_6f064b62_4_k_cu_e077cf93_32244cuda3std3__45__cpo4cendE - _ZN39_INTERNAL_6f064b62_4_k_cu_e077cf93_32244cuda3std3__419piecewise_constructE)
_ZN39_INTERNAL_6f064b62_4_k_cu_e077cf93_32244cuda3std3__419piecewise_constructE:
	.zero		1
	.type		_ZN39_INTERNAL_6f064b62_4_k_cu_e077cf93_32244cuda3std3__45__cpo4cendE,@object
	.size		_ZN39_INTERNAL_6f064b62_4_k_cu_e077cf93_32244cuda3std3__45__cpo4cendE,(_ZN39_INTERNAL_6f064b62_4_k_cu_e077cf93_32244cuda3std6ranges3__45__cpo4swapE - _ZN39_INTERNAL_6f064b62_4_k_cu_e077cf93_32244cuda3std3__45__cpo4cendE)
_ZN39_INTERNAL_6f064b62_4_k_cu_e077cf93_32244cuda3std3__45__cpo4cendE:
	.zero		1
	.type		_ZN39_INTERNAL_6f064b62_4_k_cu_e077cf93_32244cuda3std6ranges3__45__cpo4swapE,@object
	.size		_ZN39_INTERNAL_6f064b62_4_k_cu_e077cf93_32244cuda3std6ranges3__45__cpo4swapE,(.L_7 - _ZN39_INTERNAL_6f064b62_4_k_cu_e077cf93_32244cuda3std6ranges3__45__cpo4swapE)
_ZN39_INTERNAL_6f064b62_4_k_cu_e077cf93_32244cuda3std6ranges3__45__cpo4swapE:
	.zero		1
.L_7:


//--------------------- .nv.constant0._ZN7cutlass13device_kernelINS_4conv6kernel13ConvUniversalINS1_16ConvProblemShapeILNS1_8OperatorE1ELi3EEENS1_10collective14CollectiveConvINS1_46MainloopSm90TmaGmmaWarpSpecializedImplicitGemmILS5_1ELi18ELi3EN4cute5tupleIJNSA_1CILi1EEESD_SD_EEENS1_36KernelImplicitTmaWarpSpecializedSm90ELi1EEENSB_IJNSC_ILi64EEENSC_ILi128EEENSB_IJNSC_ILi32EEEEEEEEENS_10bfloat16_tESM_NSA_8TiledMMAINSA_8MMA_AtomIJNSA_4SM904GMMA28MMA_64x128x16_F32BF16BF16_SSILNSQ_5MajorE0ELSS_1ELNSQ_7ScaleInE1ELST_1EEEEEENSA_6LayoutISE_NSB_IJNSC_ILi0EEESX_SX_EEEEENSB_IJNSA_10UnderscoreES10_S10_EEEEENS7_6detail26Sm90ImplicitGemmTileTraitsINSA_20SM90_TMA_LOAD_IM2COLENSA_14ComposedLayoutINSA_7SwizzleILi2ELi4ELi3EEENSA_18smem_ptr_flag_bitsILi16EEENSW_INSB_IJNSB_IJNSC_ILi8EEES1B_EEENSB_IJSJ_SD_EEENSB_IJSD_NSC_ILi18EEEEEEEEENSB_IJNSB_IJSJ_NSC_ILi256EEEEEENSB_IJSD_SX_EEENSB_IJSX_NSC_ILi2048EEEEEEEEEEEEEvEENS14_INSA_13SM90_TMA_LOADENS16_INS17_ILi3ELi4ELi3EEES1A_NSW_INSB_IJNSB_IJSH_NSC_ILi2EEEEEENSB_IJS1B_NSC_ILi4EEEEEES1F_EEENSB_IJNSB_IJSD_S1K_EEENSB_IJSH_NSC_ILi512EEEEEENSB_IJSX_NSC_ILi4096EEEEEEEEEEEEEvEEEENS_8epilogue10collective6detail29Sm90TmaWarpSpecializedAdapterINS28_15DefaultEpilogueISM_NSB_IJNSB_IJllllEEESD_SX_EEES2D_NS27_6thread17LinearCombinationISM_Li1EffLNS2E_9ScaleType4KindE0ELNS_15FloatRoundStyleE2ESM_EENS_4gemm15EpilogueDefaultEEEEEvvEEEEvNT_6ParamsE --------------------------
	.section	.nv.constant0._ZN7cutlass13device_kernelINS_4conv6kernel13ConvUniversalINS1_16ConvProblemShapeILNS1_8OperatorE1ELi3EEENS1_10collective14CollectiveConvINS1_46MainloopSm90TmaGmmaWarpSpecializedImplicitGemmILS5_1ELi18ELi3EN4cute5tupleIJNSA_1CILi1EEESD_SD_EEENS1_36KernelImplicitTmaWarpSpecializedSm90ELi1EEENSB_IJNSC_ILi64EEENSC_ILi128EEENSB_IJNSC_ILi32EEEEEEEEENS_10bfloat16_tESM_NSA_8TiledMMAINSA_8MMA_AtomIJNSA_4SM904GMMA28MMA_64x128x16_F32BF16BF16_SSILNSQ_5MajorE0ELSS_1ELNSQ_7ScaleInE1ELST_1EEEEEENSA_6LayoutISE_NSB_IJNSC_ILi0EEESX_SX_EEEEENSB_IJNSA_10UnderscoreES10_S10_EEEEENS7_6detail26Sm90ImplicitGemmTileTraitsINSA_20SM90_TMA_LOAD_IM2COLENSA_14ComposedLayoutINSA_7SwizzleILi2ELi4ELi3EEENSA_18smem_ptr_flag_bitsILi16EEENSW_INSB_IJNSB_IJNSC_ILi8EEES1B_EEENSB_IJSJ_SD_EEENSB_IJSD_NSC_ILi18EEEEEEEEENSB_IJNSB_IJSJ_NSC_ILi256EEEEEENSB_IJSD_SX_EEENSB_IJSX_NSC_ILi2048EEEEEEEEEEEEEvEENS14_INSA_13SM90_TMA_LOADENS16_INS17_ILi3ELi4ELi3EEES1A_NSW_INSB_IJNSB_IJSH_NSC_ILi2EEEEEENSB_IJS1B_NSC_ILi4EEEEEES1F_EEENSB_IJNSB_IJSD_S1K_EEENSB_IJSH_NSC_ILi512EEEEEENSB_IJSX_NSC_ILi4096EEEEEEEEEEEEEvEEEENS_8epilogue10collective6detail29Sm90TmaWarpSpecializedAdapterINS28_15DefaultEpilogueISM_NSB_IJNSB_IJllllEEESD_SX_EEES2D_NS27_6thread17LinearCombinationISM_Li1EffLNS2E_9ScaleType4KindE0ELNS_15FloatRoundStyleE2ESM_EENS_4gemm15EpilogueDefaultEEEEEvvEEEEvNT_6ParamsE,"a",@progbits
	.sectionflags	@""
	.align	4
.nv.constant0._ZN7cutlass13device_kernelINS_4conv6kernel13ConvUniversalINS1_16ConvProblemShapeILNS1_8OperatorE1ELi3EEENS1_10collective14CollectiveConvINS1_46MainloopSm90TmaGmmaWarpSpecializedImplicitGemmILS5_1ELi18ELi3EN4cute5tupleIJNSA_1CILi1EEESD_SD_EEENS1_36KernelImplicitTmaWarpSpecializedSm90ELi1EEENSB_IJNSC_ILi64EEENSC_ILi128EEENSB_IJNSC_ILi32EEEEEEEEENS_10bfloat16_tESM_NSA_8TiledMMAINSA_8MMA_AtomIJNSA_4SM904GMMA28MMA_64x128x16_F32BF16BF16_SSILNSQ_5MajorE0ELSS_1ELNSQ_7ScaleInE1ELST_1EEEEEENSA_6LayoutISE_NSB_IJNSC_ILi0EEESX_SX_EEEEENSB_IJNSA_10UnderscoreES10_S10_EEEEENS7_6detail26Sm90ImplicitGemmTileTraitsINSA_20SM90_TMA_LOAD_IM2COLENSA_14ComposedLayoutINSA_7SwizzleILi2ELi4ELi3EEENSA_18smem_ptr_flag_bitsILi16EEENSW_INSB_IJNSB_IJNSC_ILi8EEES1B_EEENSB_IJSJ_SD_EEENSB_IJSD_NSC_ILi18EEEEEEEEENSB_IJNSB_IJSJ_NSC_ILi256EEEEEENSB_IJSD_SX_EEENSB_IJSX_NSC_ILi2048EEEEEEEEEEEEEvEENS14_INSA_13SM90_TMA_LOADENS16_INS17_ILi3ELi4ELi3EEES1A_NSW_INSB_IJNSB_IJSH_NSC_ILi2EEEEEENSB_IJS1B_NSC_ILi4EEEEEES1F_EEENSB_IJNSB_IJSD_S1K_EEENSB_IJSH_NSC_ILi512EEEEEENSB_IJSX_NSC_ILi4096EEEEEEEEEEEEEvEEEENS_8epilogue10collective6detail29Sm90TmaWarpSpecializedAdapterINS28_15DefaultEpilogueISM_NSB_IJNSB_IJllllEEESD_SX_EEES2D_NS27_6thread17LinearCombinationISM_Li1EffLNS2E_9ScaleType4KindE0ELNS_15FloatRoundStyleE2ESM_EENS_4gemm15EpilogueDefaultEEEEEvvEEEEvNT_6ParamsE:
	.zero		1664


//--------------------- SYMBOLS --------------------------

	.type		.nv.reservedSmem.offset0,@object
	.size		.nv.reservedSmem.offset0,0x4
